//
// Generated by NVIDIA NVVM Compiler
//
// Compiler Build ID: CL-36424714
// Cuda compilation tools, release 13.0, V13.0.88
// Based on NVVM 20.0.0
//

.version 9.0
.target sm_100
.address_size 64

	// .globl	filter

.visible .entry filter(
	.param .u64 .ptr .align 1 filter_param_0,
	.param .u32 filter_param_1,
	.param .u64 .ptr .align 1 filter_param_2,
	.param .u32 filter_param_3,
	.param .u64 .ptr .align 1 filter_param_4,
	.param .u32 filter_param_5,
	.param .u32 filter_param_6,
	.param .u64 .ptr .align 1 filter_param_7
)
{
	.reg .pred 	%p<28>;
	.reg .b32 	%r<217>;
	.reg .b32 	%f<222>;
	.reg .b64 	%rd<268>;

	ld.param.u64 	%rd12, [filter_param_0];
	ld.param.u32 	%r73, [filter_param_1];
	ld.param.u64 	%rd13, [filter_param_2];
	ld.param.u64 	%rd11, [filter_param_4];
	ld.param.u32 	%r75, [filter_param_6];
	ld.param.u64 	%rd14, [filter_param_7];
	cvta.to.global.u64 	%rd1, %rd14;
	cvta.to.global.u64 	%rd15, %rd12;
	cvta.to.global.u64 	%rd2, %rd13;
	mov.u32 	%r1, %ctaid.x;
	mul.lo.s32 	%r76, %r75, %r73;
	cvt.u64.u32 	%rd16, %r76;
	mul.wide.u32 	%rd17, %r76, %r1;
	shl.b64 	%rd18, %rd17, 2;
	add.s64 	%rd3, %rd15, %rd18;
	mul.wide.u32 	%rd19, %r76, 4;
	sub.s64 	%rd20, %rd3, %rd19;
	setp.eq.s32 	%p1, %r1, 0;
	selp.b64 	%rd4, %rd15, %rd20, %p1;
	add.s32 	%r2, %r75, -1;
	setp.eq.s32 	%p2, %r1, %r2;
	selp.b64 	%rd5, 0, %rd16, %p2;
	setp.eq.s32 	%p3, %r75, 0;
	@%p3 bra 	$L__BB0_35;
	cvta.to.global.u64 	%rd21, %rd11;
	mov.u32 	%r77, %tid.x;
	setp.ne.s32 	%p4, %r73, 0;
	cvt.u64.u32 	%rd6, %r77;
	mul.wide.u32 	%rd22, %r77, 4;
	add.s64 	%rd23, %rd21, %rd22;
	ld.global.nc.f32 	%f1, [%rd23];
	mul.lo.s32 	%r3, %r75, %r1;
	@%p4 bra 	$L__BB0_13;
	add.f32 	%f202, %f1, 0f00000000;
	max.f32 	%f203, %f202, 0f00000000;
	min.f32 	%f204, %f202, 0f00000000;
	fma.rn.f32 	%f2, %f204, 0f3DCCCCCD, %f203;
	and.b32  	%r4, %r75, 7;
	setp.lt.u32 	%p20, %r75, 8;
	mov.b32 	%r205, 0;
	@%p20 bra 	$L__BB0_5;
	ld.param.u32 	%r191, [filter_param_3];
	and.b32  	%r205, %r75, -8;
	neg.s32 	%r203, %r205;
	mul.lo.s32 	%r195, %r3, %r191;
	add.s32 	%r202, %r195, %r191;
	shl.b32 	%r8, %r191, 3;
	add.s32 	%r171, %r3, 2;
	mul.lo.s32 	%r201, %r191, %r171;
	add.s32 	%r172, %r3, 3;
	mul.lo.s32 	%r200, %r191, %r172;
	add.s32 	%r173, %r3, 4;
	mul.lo.s32 	%r199, %r191, %r173;
	add.s32 	%r174, %r3, 5;
	mul.lo.s32 	%r198, %r191, %r174;
	add.s32 	%r175, %r3, 6;
	mul.lo.s32 	%r197, %r191, %r175;
	add.s32 	%r176, %r3, 7;
	mul.lo.s32 	%r196, %r191, %r176;
$L__BB0_4:
	.pragma "nounroll";
	cvt.u64.u32 	%rd208, %r195;
	add.s64 	%rd209, %rd208, %rd6;
	shl.b64 	%rd210, %rd209, 2;
	add.s64 	%rd211, %rd2, %rd210;
	st.global.f32 	[%rd211], %f2;
	cvt.u64.u32 	%rd212, %r202;
	add.s64 	%rd213, %rd212, %rd6;
	shl.b64 	%rd214, %rd213, 2;
	add.s64 	%rd215, %rd2, %rd214;
	st.global.f32 	[%rd215], %f2;
	cvt.u64.u32 	%rd216, %r201;
	add.s64 	%rd217, %rd216, %rd6;
	shl.b64 	%rd218, %rd217, 2;
	add.s64 	%rd219, %rd2, %rd218;
	st.global.f32 	[%rd219], %f2;
	cvt.u64.u32 	%rd220, %r200;
	add.s64 	%rd221, %rd220, %rd6;
	shl.b64 	%rd222, %rd221, 2;
	add.s64 	%rd223, %rd2, %rd222;
	st.global.f32 	[%rd223], %f2;
	cvt.u64.u32 	%rd224, %r199;
	add.s64 	%rd225, %rd224, %rd6;
	shl.b64 	%rd226, %rd225, 2;
	add.s64 	%rd227, %rd2, %rd226;
	st.global.f32 	[%rd227], %f2;
	cvt.u64.u32 	%rd228, %r198;
	add.s64 	%rd229, %rd228, %rd6;
	shl.b64 	%rd230, %rd229, 2;
	add.s64 	%rd231, %rd2, %rd230;
	st.global.f32 	[%rd231], %f2;
	cvt.u64.u32 	%rd232, %r197;
	add.s64 	%rd233, %rd232, %rd6;
	shl.b64 	%rd234, %rd233, 2;
	add.s64 	%rd235, %rd2, %rd234;
	st.global.f32 	[%rd235], %f2;
	cvt.u64.u32 	%rd236, %r196;
	add.s64 	%rd237, %rd236, %rd6;
	shl.b64 	%rd238, %rd237, 2;
	add.s64 	%rd239, %rd2, %rd238;
	st.global.f32 	[%rd239], %f2;
	add.s32 	%r203, %r203, 8;
	add.s32 	%r202, %r202, %r8;
	add.s32 	%r201, %r201, %r8;
	add.s32 	%r200, %r200, %r8;
	add.s32 	%r199, %r199, %r8;
	add.s32 	%r198, %r198, %r8;
	add.s32 	%r197, %r197, %r8;
	add.s32 	%r196, %r196, %r8;
	add.s32 	%r195, %r195, %r8;
	setp.ne.s32 	%p21, %r203, 0;
	@%p21 bra 	$L__BB0_4;
$L__BB0_5:
	setp.eq.s32 	%p22, %r4, 0;
	@%p22 bra 	$L__BB0_35;
	and.b32  	%r35, %r75, 3;
	setp.lt.u32 	%p23, %r4, 4;
	@%p23 bra 	$L__BB0_8;
	ld.param.u32 	%r192, [filter_param_3];
	add.s32 	%r177, %r205, %r3;
	mul.lo.s32 	%r178, %r177, %r192;
	cvt.u64.u32 	%rd240, %r178;
	add.s64 	%rd241, %rd240, %rd6;
	shl.b64 	%rd242, %rd241, 2;
	add.s64 	%rd243, %rd2, %rd242;
	st.global.f32 	[%rd243], %f2;
	add.s32 	%r179, %r178, %r192;
	cvt.u64.u32 	%rd244, %r179;
	add.s64 	%rd245, %rd244, %rd6;
	shl.b64 	%rd246, %rd245, 2;
	add.s64 	%rd247, %rd2, %rd246;
	st.global.f32 	[%rd247], %f2;
	add.s32 	%r180, %r177, 2;
	mul.lo.s32 	%r181, %r180, %r192;
	cvt.u64.u32 	%rd248, %r181;
	add.s64 	%rd249, %rd248, %rd6;
	shl.b64 	%rd250, %rd249, 2;
	add.s64 	%rd251, %rd2, %rd250;
	st.global.f32 	[%rd251], %f2;
	add.s32 	%r182, %r177, 3;
	mul.lo.s32 	%r183, %r182, %r192;
	cvt.u64.u32 	%rd252, %r183;
	add.s64 	%rd253, %rd252, %rd6;
	shl.b64 	%rd254, %rd253, 2;
	add.s64 	%rd255, %rd2, %rd254;
	st.global.f32 	[%rd255], %f2;
	add.s32 	%r205, %r205, 4;
$L__BB0_8:
	setp.eq.s32 	%p24, %r35, 0;
	@%p24 bra 	$L__BB0_35;
	setp.eq.s32 	%p25, %r35, 1;
	@%p25 bra 	$L__BB0_11;
	ld.param.u32 	%r193, [filter_param_3];
	add.s32 	%r184, %r205, %r3;
	mul.lo.s32 	%r185, %r184, %r193;
	cvt.u64.u32 	%rd256, %r185;
	add.s64 	%rd257, %rd256, %rd6;
	shl.b64 	%rd258, %rd257, 2;
	add.s64 	%rd259, %rd2, %rd258;
	st.global.f32 	[%rd259], %f2;
	add.s32 	%r186, %r185, %r193;
	cvt.u64.u32 	%rd260, %r186;
	add.s64 	%rd261, %rd260, %rd6;
	shl.b64 	%rd262, %rd261, 2;
	add.s64 	%rd263, %rd2, %rd262;
	st.global.f32 	[%rd263], %f2;
	add.s32 	%r205, %r205, 2;
$L__BB0_11:
	and.b32  	%r187, %r75, 1;
	setp.eq.b32 	%p26, %r187, 1;
	not.pred 	%p27, %p26;
	@%p27 bra 	$L__BB0_35;
	ld.param.u32 	%r194, [filter_param_3];
	add.s32 	%r188, %r205, %r3;
	mul.lo.s32 	%r189, %r188, %r194;
	cvt.u64.u32 	%rd264, %r189;
	add.s64 	%rd265, %rd264, %rd6;
	shl.b64 	%rd266, %rd265, 2;
	add.s64 	%rd267, %rd2, %rd266;
	st.global.f32 	[%rd267], %f2;
	bra.uni 	$L__BB0_35;
$L__BB0_13:
	shl.b64 	%rd24, %rd5, 2;
	add.s64 	%rd7, %rd3, %rd24;
	mov.b32 	%r207, 0;
$L__BB0_14:
	add.s32 	%r41, %r73, -1;
	mul.lo.s32 	%r212, %r207, %r73;
	setp.ne.s32 	%p5, %r207, 0;
	sub.s32 	%r215, %r212, %r73;
	add.s32 	%r44, %r207, 1;
	@%p5 bra 	$L__BB0_26;
	setp.eq.s32 	%p12, %r41, 0;
	mov.f32 	%f221, 0f00000000;
	mov.b32 	%r209, 0;
	@%p12 bra 	$L__BB0_22;
	mov.f32 	%f221, 0f00000000;
	mov.b32 	%r208, 0;
$L__BB0_17:
	setp.eq.s32 	%p13, %r207, %r2;
	add.s32 	%r46, %r208, %r212;
	mul.wide.u32 	%rd133, %r46, 4;
	add.s64 	%rd8, %rd4, %rd133;
	ld.global.nc.f32 	%f4, [%rd8];
	add.s64 	%rd9, %rd3, %rd133;
	ld.global.nc.f32 	%f5, [%rd9];
	add.s64 	%rd10, %rd7, %rd133;
	ld.global.nc.f32 	%f6, [%rd10];
	mov.f32 	%f206, %f4;
	mov.f32 	%f207, %f5;
	mov.f32 	%f208, %f6;
	@%p13 bra 	$L__BB0_19;
	add.s32 	%r131, %r46, %r73;
	mul.wide.u32 	%rd134, %r131, 4;
	add.s64 	%rd135, %rd4, %rd134;
	ld.global.nc.f32 	%f206, [%rd135];
	add.s64 	%rd136, %rd3, %rd134;
	ld.global.nc.f32 	%f207, [%rd136];
	add.s64 	%rd137, %rd7, %rd134;
	ld.global.nc.f32 	%f208, [%rd137];
$L__BB0_19:
	cvt.u32.u64 	%r132, %rd6;
	mad.lo.s32 	%r47, %r208, 1152, %r132;
	mul.wide.u32 	%rd138, %r47, 4;
	add.s64 	%rd139, %rd1, %rd138;
	ld.global.nc.f32 	%f147, [%rd139];
	fma.rn.f32 	%f148, %f4, %f147, %f221;
	mul.lo.s32 	%r48, %r208, 9;
	add.s32 	%r49, %r48, 1;
	add.s32 	%r133, %r47, 128;
	mul.wide.u32 	%rd140, %r133, 4;
	add.s64 	%rd141, %rd1, %rd140;
	ld.global.nc.f32 	%f149, [%rd141];
	fma.rn.f32 	%f150, %f4, %f149, %f148;
	add.s32 	%r134, %r47, 256;
	mul.wide.u32 	%rd142, %r134, 4;
	add.s64 	%rd143, %rd1, %rd142;
	ld.global.nc.f32 	%f151, [%rd143];
	fma.rn.f32 	%f152, %f206, %f151, %f150;
	add.s32 	%r135, %r47, 384;
	mul.wide.u32 	%rd144, %r135, 4;
	add.s64 	%rd145, %rd1, %rd144;
	ld.global.nc.f32 	%f153, [%rd145];
	fma.rn.f32 	%f154, %f5, %f153, %f152;
	add.s32 	%r136, %r47, 512;
	mul.wide.u32 	%rd146, %r136, 4;
	add.s64 	%rd147, %rd1, %rd146;
	ld.global.nc.f32 	%f155, [%rd147];
	fma.rn.f32 	%f156, %f5, %f155, %f154;
	add.s32 	%r137, %r47, 640;
	mul.wide.u32 	%rd148, %r137, 4;
	add.s64 	%rd149, %rd1, %rd148;
	ld.global.nc.f32 	%f157, [%rd149];
	fma.rn.f32 	%f158, %f207, %f157, %f156;
	add.s32 	%r138, %r47, 768;
	mul.wide.u32 	%rd150, %r138, 4;
	add.s64 	%rd151, %rd1, %rd150;
	ld.global.nc.f32 	%f159, [%rd151];
	fma.rn.f32 	%f160, %f6, %f159, %f158;
	add.s32 	%r139, %r47, 896;
	mul.wide.u32 	%rd152, %r139, 4;
	add.s64 	%rd153, %rd1, %rd152;
	ld.global.nc.f32 	%f161, [%rd153];
	fma.rn.f32 	%f162, %f6, %f161, %f160;
	add.s32 	%r140, %r47, 1024;
	mul.wide.u32 	%rd154, %r140, 4;
	add.s64 	%rd155, %rd1, %rd154;
	ld.global.nc.f32 	%f163, [%rd155];
	fma.rn.f32 	%f13, %f208, %f163, %f162;
	shl.b32 	%r50, %r208, 3;
	ld.global.nc.f32 	%f14, [%rd8+4];
	ld.global.nc.f32 	%f15, [%rd9+4];
	ld.global.nc.f32 	%f16, [%rd10+4];
	mov.f32 	%f209, %f14;
	mov.f32 	%f210, %f15;
	mov.f32 	%f211, %f16;
	@%p13 bra 	$L__BB0_21;
	sub.s32 	%r141, %r49, %r50;
	sub.s32 	%r142, %r212, %r73;
	shl.b32 	%r143, %r73, 1;
	add.s32 	%r144, %r142, %r143;
	add.s32 	%r145, %r141, %r144;
	mul.wide.u32 	%rd156, %r145, 4;
	add.s64 	%rd157, %rd4, %rd156;
	ld.global.nc.f32 	%f209, [%rd157];
	add.s64 	%rd158, %rd3, %rd156;
	ld.global.nc.f32 	%f210, [%rd158];
	add.s64 	%rd159, %rd7, %rd156;
	ld.global.nc.f32 	%f211, [%rd159];
$L__BB0_21:
	add.s32 	%r146, %r47, 1152;
	mul.wide.u32 	%rd160, %r146, 4;
	add.s64 	%rd161, %rd1, %rd160;
	ld.global.nc.f32 	%f164, [%rd161];
	fma.rn.f32 	%f165, %f14, %f164, %f13;
	add.s32 	%r147, %r47, 1280;
	mul.wide.u32 	%rd162, %r147, 4;
	add.s64 	%rd163, %rd1, %rd162;
	ld.global.nc.f32 	%f166, [%rd163];
	fma.rn.f32 	%f167, %f14, %f166, %f165;
	add.s32 	%r148, %r47, 1408;
	mul.wide.u32 	%rd164, %r148, 4;
	add.s64 	%rd165, %rd1, %rd164;
	ld.global.nc.f32 	%f168, [%rd165];
	fma.rn.f32 	%f169, %f209, %f168, %f167;
	add.s32 	%r149, %r47, 1536;
	mul.wide.u32 	%rd166, %r149, 4;
	add.s64 	%rd167, %rd1, %rd166;
	ld.global.nc.f32 	%f170, [%rd167];
	fma.rn.f32 	%f171, %f15, %f170, %f169;
	add.s32 	%r150, %r47, 1664;
	mul.wide.u32 	%rd168, %r150, 4;
	add.s64 	%rd169, %rd1, %rd168;
	ld.global.nc.f32 	%f172, [%rd169];
	fma.rn.f32 	%f173, %f15, %f172, %f171;
	add.s32 	%r151, %r47, 1792;
	mul.wide.u32 	%rd170, %r151, 4;
	add.s64 	%rd171, %rd1, %rd170;
	ld.global.nc.f32 	%f174, [%rd171];
	fma.rn.f32 	%f175, %f210, %f174, %f173;
	add.s32 	%r152, %r47, 1920;
	mul.wide.u32 	%rd172, %r152, 4;
	add.s64 	%rd173, %rd1, %rd172;
	ld.global.nc.f32 	%f176, [%rd173];
	fma.rn.f32 	%f177, %f16, %f176, %f175;
	add.s32 	%r153, %r47, 2048;
	mul.wide.u32 	%rd174, %r153, 4;
	add.s64 	%rd175, %rd1, %rd174;
	ld.global.nc.f32 	%f178, [%rd175];
	fma.rn.f32 	%f179, %f16, %f178, %f177;
	add.s32 	%r154, %r47, 2176;
	mul.wide.u32 	%rd176, %r154, 4;
	add.s64 	%rd177, %rd1, %rd176;
	ld.global.nc.f32 	%f180, [%rd177];
	fma.rn.f32 	%f221, %f211, %f180, %f179;
	sub.s32 	%r155, %r48, %r50;
	add.s32 	%r208, %r155, 2;
	and.b32  	%r209, %r73, -2;
	setp.ne.s32 	%p15, %r208, %r209;
	@%p15 bra 	$L__BB0_17;
$L__BB0_22:
	and.b32  	%r156, %r73, 1;
	setp.eq.b32 	%p16, %r156, 1;
	not.pred 	%p17, %p16;
	@%p17 bra 	$L__BB0_34;
	setp.eq.s32 	%p18, %r207, %r2;
	add.s32 	%r54, %r209, %r212;
	mul.wide.u32 	%rd178, %r54, 4;
	add.s64 	%rd179, %rd4, %rd178;
	ld.global.nc.f32 	%f26, [%rd179];
	add.s64 	%rd180, %rd3, %rd178;
	ld.global.nc.f32 	%f27, [%rd180];
	add.s64 	%rd181, %rd7, %rd178;
	ld.global.nc.f32 	%f28, [%rd181];
	mov.f32 	%f214, %f26;
	mov.f32 	%f215, %f27;
	mov.f32 	%f216, %f28;
	@%p18 bra 	$L__BB0_25;
	add.s32 	%r157, %r54, %r73;
	mul.wide.u32 	%rd182, %r157, 4;
	add.s64 	%rd183, %rd4, %rd182;
	ld.global.nc.f32 	%f214, [%rd183];
	add.s64 	%rd184, %rd3, %rd182;
	ld.global.nc.f32 	%f215, [%rd184];
	add.s64 	%rd185, %rd7, %rd182;
	ld.global.nc.f32 	%f216, [%rd185];
$L__BB0_25:
	cvt.u32.u64 	%r158, %rd6;
	mad.lo.s32 	%r159, %r209, 1152, %r158;
	mul.wide.u32 	%rd186, %r159, 4;
	add.s64 	%rd187, %rd1, %rd186;
	ld.global.nc.f32 	%f181, [%rd187];
	fma.rn.f32 	%f182, %f26, %f181, %f221;
	add.s32 	%r160, %r159, 128;
	mul.wide.u32 	%rd188, %r160, 4;
	add.s64 	%rd189, %rd1, %rd188;
	ld.global.nc.f32 	%f183, [%rd189];
	fma.rn.f32 	%f184, %f26, %f183, %f182;
	add.s32 	%r161, %r159, 256;
	mul.wide.u32 	%rd190, %r161, 4;
	add.s64 	%rd191, %rd1, %rd190;
	ld.global.nc.f32 	%f185, [%rd191];
	fma.rn.f32 	%f186, %f214, %f185, %f184;
	add.s32 	%r162, %r159, 384;
	mul.wide.u32 	%rd192, %r162, 4;
	add.s64 	%rd193, %rd1, %rd192;
	ld.global.nc.f32 	%f187, [%rd193];
	fma.rn.f32 	%f188, %f27, %f187, %f186;
	add.s32 	%r163, %r159, 512;
	mul.wide.u32 	%rd194, %r163, 4;
	add.s64 	%rd195, %rd1, %rd194;
	ld.global.nc.f32 	%f189, [%rd195];
	fma.rn.f32 	%f190, %f27, %f189, %f188;
	add.s32 	%r164, %r159, 640;
	mul.wide.u32 	%rd196, %r164, 4;
	add.s64 	%rd197, %rd1, %rd196;
	ld.global.nc.f32 	%f191, [%rd197];
	fma.rn.f32 	%f192, %f215, %f191, %f190;
	add.s32 	%r165, %r159, 768;
	mul.wide.u32 	%rd198, %r165, 4;
	add.s64 	%rd199, %rd1, %rd198;
	ld.global.nc.f32 	%f193, [%rd199];
	fma.rn.f32 	%f194, %f28, %f193, %f192;
	add.s32 	%r166, %r159, 896;
	mul.wide.u32 	%rd200, %r166, 4;
	add.s64 	%rd201, %rd1, %rd200;
	ld.global.nc.f32 	%f195, [%rd201];
	fma.rn.f32 	%f196, %f28, %f195, %f194;
	add.s32 	%r167, %r159, 1024;
	mul.wide.u32 	%rd202, %r167, 4;
	add.s64 	%rd203, %rd1, %rd202;
	ld.global.nc.f32 	%f197, [%rd203];
	fma.rn.f32 	%f221, %f216, %f197, %f196;
	bra.uni 	$L__BB0_34;
$L__BB0_26:
	setp.eq.s32 	%p6, %r207, %r2;
	@%p6 bra 	$L__BB0_29;
	neg.s32 	%r216, %r73;
	cvt.u32.u64 	%r79, %rd6;
	add.s32 	%r214, %r79, 512;
	mul.lo.s32 	%r213, %r73, %r44;
	mov.f32 	%f221, 0f00000000;
$L__BB0_28:
	mul.wide.u32 	%rd25, %r212, 4;
	add.s64 	%rd26, %rd4, %rd25;
	ld.global.nc.f32 	%f45, [%rd26];
	add.s64 	%rd27, %rd3, %rd25;
	ld.global.nc.f32 	%f46, [%rd27];
	add.s64 	%rd28, %rd7, %rd25;
	ld.global.nc.f32 	%f47, [%rd28];
	mul.wide.u32 	%rd29, %r215, 4;
	add.s64 	%rd30, %rd4, %rd29;
	ld.global.nc.f32 	%f48, [%rd30];
	add.s64 	%rd31, %rd3, %rd29;
	ld.global.nc.f32 	%f49, [%rd31];
	add.s64 	%rd32, %rd7, %rd29;
	ld.global.nc.f32 	%f50, [%rd32];
	mul.wide.u32 	%rd33, %r213, 4;
	add.s64 	%rd34, %rd4, %rd33;
	add.s64 	%rd35, %rd3, %rd33;
	add.s64 	%rd36, %rd7, %rd33;
	ld.global.nc.f32 	%f51, [%rd36];
	ld.global.nc.f32 	%f52, [%rd35];
	ld.global.nc.f32 	%f53, [%rd34];
	add.s32 	%r80, %r214, -512;
	mul.wide.u32 	%rd37, %r80, 4;
	add.s64 	%rd38, %rd1, %rd37;
	ld.global.nc.f32 	%f54, [%rd38];
	fma.rn.f32 	%f55, %f48, %f54, %f221;
	add.s32 	%r81, %r214, -384;
	mul.wide.u32 	%rd39, %r81, 4;
	add.s64 	%rd40, %rd1, %rd39;
	ld.global.nc.f32 	%f56, [%rd40];
	fma.rn.f32 	%f57, %f45, %f56, %f55;
	add.s32 	%r82, %r214, -256;
	mul.wide.u32 	%rd41, %r82, 4;
	add.s64 	%rd42, %rd1, %rd41;
	ld.global.nc.f32 	%f58, [%rd42];
	fma.rn.f32 	%f59, %f53, %f58, %f57;
	add.s32 	%r83, %r214, -128;
	mul.wide.u32 	%rd43, %r83, 4;
	add.s64 	%rd44, %rd1, %rd43;
	ld.global.nc.f32 	%f60, [%rd44];
	fma.rn.f32 	%f61, %f49, %f60, %f59;
	add.s32 	%r84, %r214, 512;
	mul.wide.u32 	%rd45, %r214, 4;
	add.s64 	%rd46, %rd1, %rd45;
	ld.global.nc.f32 	%f62, [%rd46];
	fma.rn.f32 	%f63, %f46, %f62, %f61;
	add.s32 	%r85, %r214, 128;
	mul.wide.u32 	%rd47, %r85, 4;
	add.s64 	%rd48, %rd1, %rd47;
	ld.global.nc.f32 	%f64, [%rd48];
	fma.rn.f32 	%f65, %f52, %f64, %f63;
	add.s32 	%r86, %r214, 256;
	mul.wide.u32 	%rd49, %r86, 4;
	add.s64 	%rd50, %rd1, %rd49;
	ld.global.nc.f32 	%f66, [%rd50];
	fma.rn.f32 	%f67, %f50, %f66, %f65;
	add.s32 	%r87, %r214, 384;
	mul.wide.u32 	%rd51, %r87, 4;
	add.s64 	%rd52, %rd1, %rd51;
	ld.global.nc.f32 	%f68, [%rd52];
	fma.rn.f32 	%f69, %f47, %f68, %f67;
	mul.wide.u32 	%rd53, %r84, 4;
	add.s64 	%rd54, %rd1, %rd53;
	ld.global.nc.f32 	%f70, [%rd54];
	fma.rn.f32 	%f221, %f51, %f70, %f69;
	add.s32 	%r216, %r216, 1;
	setp.ne.s32 	%p7, %r216, 0;
	add.s32 	%r215, %r215, 1;
	add.s32 	%r214, %r214, 1152;
	add.s32 	%r213, %r213, 1;
	add.s32 	%r212, %r212, 1;
	@%p7 bra 	$L__BB0_28;
	bra.uni 	$L__BB0_34;
$L__BB0_29:
	setp.eq.s32 	%p8, %r41, 0;
	mov.f32 	%f221, 0f00000000;
	mov.b32 	%r211, 0;
	@%p8 bra 	$L__BB0_32;
	mov.f32 	%f221, 0f00000000;
	mov.b32 	%r210, 0;
$L__BB0_31:
	cvt.u32.u64 	%r90, %rd6;
	add.s32 	%r91, %r210, %r212;
	mul.wide.u32 	%rd55, %r91, 4;
	add.s64 	%rd56, %rd4, %rd55;
	ld.global.nc.f32 	%f74, [%rd56];
	add.s64 	%rd57, %rd3, %rd55;
	ld.global.nc.f32 	%f75, [%rd57];
	add.s64 	%rd58, %rd7, %rd55;
	ld.global.nc.f32 	%f76, [%rd58];
	add.s32 	%r92, %r210, %r215;
	mul.wide.u32 	%rd59, %r92, 4;
	add.s64 	%rd60, %rd4, %rd59;
	ld.global.nc.f32 	%f77, [%rd60];
	add.s64 	%rd61, %rd3, %rd59;
	ld.global.nc.f32 	%f78, [%rd61];
	add.s64 	%rd62, %rd7, %rd59;
	ld.global.nc.f32 	%f79, [%rd62];
	mad.lo.s32 	%r93, %r210, 1152, %r90;
	mul.wide.u32 	%rd63, %r93, 4;
	add.s64 	%rd64, %rd1, %rd63;
	ld.global.nc.f32 	%f80, [%rd64];
	fma.rn.f32 	%f81, %f77, %f80, %f221;
	mul.lo.s32 	%r94, %r210, 9;
	add.s32 	%r95, %r93, 128;
	mul.wide.u32 	%rd65, %r95, 4;
	add.s64 	%rd66, %rd1, %rd65;
	ld.global.nc.f32 	%f82, [%rd66];
	fma.rn.f32 	%f83, %f74, %f82, %f81;
	add.s32 	%r96, %r93, 256;
	mul.wide.u32 	%rd67, %r96, 4;
	add.s64 	%rd68, %rd1, %rd67;
	ld.global.nc.f32 	%f84, [%rd68];
	fma.rn.f32 	%f85, %f74, %f84, %f83;
	add.s32 	%r97, %r93, 384;
	mul.wide.u32 	%rd69, %r97, 4;
	add.s64 	%rd70, %rd1, %rd69;
	ld.global.nc.f32 	%f86, [%rd70];
	fma.rn.f32 	%f87, %f78, %f86, %f85;
	add.s32 	%r98, %r93, 512;
	mul.wide.u32 	%rd71, %r98, 4;
	add.s64 	%rd72, %rd1, %rd71;
	ld.global.nc.f32 	%f88, [%rd72];
	fma.rn.f32 	%f89, %f75, %f88, %f87;
	add.s32 	%r99, %r93, 640;
	mul.wide.u32 	%rd73, %r99, 4;
	add.s64 	%rd74, %rd1, %rd73;
	ld.global.nc.f32 	%f90, [%rd74];
	fma.rn.f32 	%f91, %f75, %f90, %f89;
	add.s32 	%r100, %r93, 768;
	mul.wide.u32 	%rd75, %r100, 4;
	add.s64 	%rd76, %rd1, %rd75;
	ld.global.nc.f32 	%f92, [%rd76];
	fma.rn.f32 	%f93, %f79, %f92, %f91;
	add.s32 	%r101, %r93, 896;
	mul.wide.u32 	%rd77, %r101, 4;
	add.s64 	%rd78, %rd1, %rd77;
	ld.global.nc.f32 	%f94, [%rd78];
	fma.rn.f32 	%f95, %f76, %f94, %f93;
	add.s32 	%r102, %r93, 1024;
	mul.wide.u32 	%rd79, %r102, 4;
	add.s64 	%rd80, %rd1, %rd79;
	ld.global.nc.f32 	%f96, [%rd80];
	fma.rn.f32 	%f97, %f76, %f96, %f95;
	add.s32 	%r103, %r91, 1;
	mul.wide.u32 	%rd81, %r103, 4;
	add.s64 	%rd82, %rd4, %rd81;
	ld.global.nc.f32 	%f98, [%rd82];
	add.s64 	%rd83, %rd3, %rd81;
	ld.global.nc.f32 	%f99, [%rd83];
	add.s64 	%rd84, %rd7, %rd81;
	ld.global.nc.f32 	%f100, [%rd84];
	add.s32 	%r104, %r92, 1;
	mul.wide.u32 	%rd85, %r104, 4;
	add.s64 	%rd86, %rd4, %rd85;
	ld.global.nc.f32 	%f101, [%rd86];
	add.s64 	%rd87, %rd3, %rd85;
	ld.global.nc.f32 	%f102, [%rd87];
	add.s64 	%rd88, %rd7, %rd85;
	ld.global.nc.f32 	%f103, [%rd88];
	add.s32 	%r105, %r93, 1152;
	mul.wide.u32 	%rd89, %r105, 4;
	add.s64 	%rd90, %rd1, %rd89;
	ld.global.nc.f32 	%f104, [%rd90];
	fma.rn.f32 	%f105, %f101, %f104, %f97;
	add.s32 	%r106, %r93, 1280;
	mul.wide.u32 	%rd91, %r106, 4;
	add.s64 	%rd92, %rd1, %rd91;
	ld.global.nc.f32 	%f106, [%rd92];
	fma.rn.f32 	%f107, %f98, %f106, %f105;
	add.s32 	%r107, %r93, 1408;
	mul.wide.u32 	%rd93, %r107, 4;
	add.s64 	%rd94, %rd1, %rd93;
	ld.global.nc.f32 	%f108, [%rd94];
	fma.rn.f32 	%f109, %f98, %f108, %f107;
	add.s32 	%r108, %r93, 1536;
	mul.wide.u32 	%rd95, %r108, 4;
	add.s64 	%rd96, %rd1, %rd95;
	ld.global.nc.f32 	%f110, [%rd96];
	fma.rn.f32 	%f111, %f102, %f110, %f109;
	add.s32 	%r109, %r93, 1664;
	mul.wide.u32 	%rd97, %r109, 4;
	add.s64 	%rd98, %rd1, %rd97;
	ld.global.nc.f32 	%f112, [%rd98];
	fma.rn.f32 	%f113, %f99, %f112, %f111;
	add.s32 	%r110, %r93, 1792;
	mul.wide.u32 	%rd99, %r110, 4;
	add.s64 	%rd100, %rd1, %rd99;
	ld.global.nc.f32 	%f114, [%rd100];
	fma.rn.f32 	%f115, %f99, %f114, %f113;
	add.s32 	%r111, %r93, 1920;
	mul.wide.u32 	%rd101, %r111, 4;
	add.s64 	%rd102, %rd1, %rd101;
	ld.global.nc.f32 	%f116, [%rd102];
	fma.rn.f32 	%f117, %f103, %f116, %f115;
	add.s32 	%r112, %r93, 2048;
	mul.wide.u32 	%rd103, %r112, 4;
	add.s64 	%rd104, %rd1, %rd103;
	ld.global.nc.f32 	%f118, [%rd104];
	fma.rn.f32 	%f119, %f100, %f118, %f117;
	add.s32 	%r113, %r93, 2176;
	mul.wide.u32 	%rd105, %r113, 4;
	add.s64 	%rd106, %rd1, %rd105;
	ld.global.nc.f32 	%f120, [%rd106];
	fma.rn.f32 	%f221, %f100, %f120, %f119;
	shl.b32 	%r114, %r210, 3;
	sub.s32 	%r115, %r94, %r114;
	add.s32 	%r210, %r115, 2;
	and.b32  	%r211, %r73, -2;
	setp.ne.s32 	%p9, %r210, %r211;
	@%p9 bra 	$L__BB0_31;
$L__BB0_32:
	and.b32  	%r116, %r73, 1;
	setp.eq.b32 	%p10, %r116, 1;
	not.pred 	%p11, %p10;
	@%p11 bra 	$L__BB0_34;
	cvt.u32.u64 	%r117, %rd6;
	add.s32 	%r118, %r211, %r212;
	mul.wide.u32 	%rd107, %r118, 4;
	add.s64 	%rd108, %rd4, %rd107;
	ld.global.nc.f32 	%f121, [%rd108];
	add.s64 	%rd109, %rd3, %rd107;
	ld.global.nc.f32 	%f122, [%rd109];
	add.s64 	%rd110, %rd7, %rd107;
	ld.global.nc.f32 	%f123, [%rd110];
	add.s32 	%r119, %r211, %r215;
	mul.wide.u32 	%rd111, %r119, 4;
	add.s64 	%rd112, %rd4, %rd111;
	ld.global.nc.f32 	%f124, [%rd112];
	add.s64 	%rd113, %rd3, %rd111;
	ld.global.nc.f32 	%f125, [%rd113];
	add.s64 	%rd114, %rd7, %rd111;
	ld.global.nc.f32 	%f126, [%rd114];
	mad.lo.s32 	%r120, %r211, 1152, %r117;
	mul.wide.u32 	%rd115, %r120, 4;
	add.s64 	%rd116, %rd1, %rd115;
	ld.global.nc.f32 	%f127, [%rd116];
	fma.rn.f32 	%f128, %f124, %f127, %f221;
	add.s32 	%r121, %r120, 128;
	mul.wide.u32 	%rd117, %r121, 4;
	add.s64 	%rd118, %rd1, %rd117;
	ld.global.nc.f32 	%f129, [%rd118];
	fma.rn.f32 	%f130, %f121, %f129, %f128;
	add.s32 	%r122, %r120, 256;
	mul.wide.u32 	%rd119, %r122, 4;
	add.s64 	%rd120, %rd1, %rd119;
	ld.global.nc.f32 	%f131, [%rd120];
	fma.rn.f32 	%f132, %f121, %f131, %f130;
	add.s32 	%r123, %r120, 384;
	mul.wide.u32 	%rd121, %r123, 4;
	add.s64 	%rd122, %rd1, %rd121;
	ld.global.nc.f32 	%f133, [%rd122];
	fma.rn.f32 	%f134, %f125, %f133, %f132;
	add.s32 	%r124, %r120, 512;
	mul.wide.u32 	%rd123, %r124, 4;
	add.s64 	%rd124, %rd1, %rd123;
	ld.global.nc.f32 	%f135, [%rd124];
	fma.rn.f32 	%f136, %f122, %f135, %f134;
	add.s32 	%r125, %r120, 640;
	mul.wide.u32 	%rd125, %r125, 4;
	add.s64 	%rd126, %rd1, %rd125;
	ld.global.nc.f32 	%f137, [%rd126];
	fma.rn.f32 	%f138, %f122, %f137, %f136;
	add.s32 	%r126, %r120, 768;
	mul.wide.u32 	%rd127, %r126, 4;
	add.s64 	%rd128, %rd1, %rd127;
	ld.global.nc.f32 	%f139, [%rd128];
	fma.rn.f32 	%f140, %f126, %f139, %f138;
	add.s32 	%r127, %r120, 896;
	mul.wide.u32 	%rd129, %r127, 4;
	add.s64 	%rd130, %rd1, %rd129;
	ld.global.nc.f32 	%f141, [%rd130];
	fma.rn.f32 	%f142, %f123, %f141, %f140;
	add.s32 	%r128, %r120, 1024;
	mul.wide.u32 	%rd131, %r128, 4;
	add.s64 	%rd132, %rd1, %rd131;
	ld.global.nc.f32 	%f143, [%rd132];
	fma.rn.f32 	%f221, %f123, %f143, %f142;
$L__BB0_34:
	ld.param.u32 	%r190, [filter_param_3];
	add.f32 	%f198, %f221, %f1;
	max.f32 	%f199, %f198, 0f00000000;
	min.f32 	%f200, %f198, 0f00000000;
	fma.rn.f32 	%f201, %f200, 0f3DCCCCCD, %f199;
	add.s32 	%r168, %r207, %r3;
	mul.lo.s32 	%r169, %r168, %r190;
	cvt.u64.u32 	%rd204, %r169;
	add.s64 	%rd205, %rd204, %rd6;
	shl.b64 	%rd206, %rd205, 2;
	add.s64 	%rd207, %rd2, %rd206;
	st.global.f32 	[%rd207], %f201;
	add.s32 	%r207, %r207, 1;
	setp.ne.s32 	%p19, %r207, %r75;
	@%p19 bra 	$L__BB0_14;
$L__BB0_35:
	ret;

}


// ===== COMPILED SASS (sm_100) =====

	.target	sm_100

	.elftype	@"ET_EXEC"


//--------------------- .note.nv.tkinfo           --------------------------
	.section	.note.nv.tkinfo,"",@"SHT_NOTE"
	.sectionflags	@"SHF_NOTE_NV_TKINFO"
	.tkinfo
        /*0018*/ 	.word	0x00000002
        /*0030*/ 	.string	""
        /*0030*/ 	.string	"ptxas"
        /*0030*/ 	.string	"Cuda compilation tools, release 13.0, V13.0.88"
        /*0030*/ 	.string	"Build cuda_13.0.r13.0/compiler.36424714_0"
        /*0030*/ 	.string	"-arch sm_100 -m 64 "



//--------------------- .note.nv.cuinfo           --------------------------
	.section	.note.nv.cuinfo,"",@"SHT_NOTE"
	.sectionflags	@"SHF_NOTE_NV_CUINFO"
        /*0018*/ 	.short	0x0002
        /*001a*/ 	.short	0x0064
        /*001c*/ 	.short	0x0082
	.zero		2


//--------------------- .nv.info                  --------------------------
	.section	.nv.info,"",@"SHT_CUDA_INFO"
	.align	4


	//----- nvinfo : EIATTR_REGCOUNT
	.align		4
        /*0000*/ 	.byte	0x04, 0x2f
        /*0002*/ 	.short	(.L_1 - .L_0)
	.align		4
.L_0:
        /*0004*/ 	.word	index@(filter)
        /*0008*/ 	.word	0x00000022


	//----- nvinfo : EIATTR_FRAME_SIZE
	.align		4
.L_1:
        /*000c*/ 	.byte	0x04, 0x11
        /*000e*/ 	.short	(.L_3 - .L_2)
	.align		4
.L_2:
        /*0010*/ 	.word	index@(filter)
        /*0014*/ 	.word	0x00000000


	//----- nvinfo : EIATTR_MIN_STACK_SIZE
	.align		4
.L_3:
        /*0018*/ 	.byte	0x04, 0x12
        /*001a*/ 	.short	(.L_5 - .L_4)
	.align		4
.L_4:
        /*001c*/ 	.word	index@(filter)
        /*0020*/ 	.word	0x00000000
.L_5:


//--------------------- .nv.compat                --------------------------
	.section	.nv.compat,"",@"SHT_CUDA_COMPAT_INFO"
	.align	4
        /*0000*/ 	.byte	0x02, 0x09, 0x00, 0x00, 0x02, 0x02, 0x01, 0x00, 0x02, 0x05, 0x05, 0x00, 0x03, 0x07, 0x01, 0x01
        /*0010*/ 	.byte	0x02, 0x03, 0x00, 0x00, 0x02, 0x06, 0x01, 0x00, 0x04, 0x0b, 0x08, 0x00, 0x09, 0x00, 0x00, 0x00
        /*0020*/ 	.byte	0x00, 0x00, 0x00, 0x00


//--------------------- .nv.info.filter           --------------------------
	.section	.nv.info.filter,"",@"SHT_CUDA_INFO"
	.sectionflags	@""
	.align	4


	//----- nvinfo : EIATTR_CUDA_API_VERSION
	.align		4
        /*0000*/ 	.byte	0x04, 0x37
        /*0002*/ 	.short	(.L_7 - .L_6)
.L_6:
        /*0004*/ 	.word	0x00000082


	//----- nvinfo : EIATTR_KPARAM_INFO
	.align		4
.L_7:
        /*0008*/ 	.byte	0x04, 0x17
        /*000a*/ 	.short	(.L_9 - .L_8)
.L_8:
        /*000c*/ 	.word	0x00000000
        /*0010*/ 	.short	0x0007
        /*0012*/ 	.short	0x0030
        /*0014*/ 	.byte	0x00, 0xf5, 0x21, 0x00


	//----- nvinfo : EIATTR_KPARAM_INFO
	.align		4
.L_9:
        /*0018*/ 	.byte	0x04, 0x17
        /*001a*/ 	.short	(.L_11 - .L_10)
.L_10:
        /*001c*/ 	.word	0x00000000
        /*0020*/ 	.short	0x0006
        /*0022*/ 	.short	0x002c
        /*0024*/ 	.byte	0x00, 0xf0, 0x11, 0x00


	//----- nvinfo : EIATTR_KPARAM_INFO
	.align		4
.L_11:
        /*0028*/ 	.byte	0x04, 0x17
        /*002a*/ 	.short	(.L_13 - .L_12)
.L_12:
        /*002c*/ 	.word	0x00000000
        /*0030*/ 	.short	0x0005
        /*0032*/ 	.short	0x0028
        /*0034*/ 	.byte	0x00, 0xf0, 0x11, 0x00


	//----- nvinfo : EIATTR_KPARAM_INFO
	.align		4
.L_13:
        /*0038*/ 	.byte	0x04, 0x17
        /*003a*/ 	.short	(.L_15 - .L_14)
.L_14:
        /*003c*/ 	.word	0x00000000
        /*0040*/ 	.short	0x0004
        /*0042*/ 	.short	0x0020
        /*0044*/ 	.byte	0x00, 0xf5, 0x21, 0x00


	//----- nvinfo : EIATTR_KPARAM_INFO
	.align		4
.L_15:
        /*0048*/ 	.byte	0x04, 0x17
        /*004a*/ 	.short	(.L_17 - .L_16)
.L_16:
        /*004c*/ 	.word	0x00000000
        /*0050*/ 	.short	0x0003
        /*0052*/ 	.short	0x0018
        /*0054*/ 	.byte	0x00, 0xf0, 0x11, 0x00


	//----- nvinfo : EIATTR_KPARAM_INFO
	.align		4
.L_17:
        /*0058*/ 	.byte	0x04, 0x17
        /*005a*/ 	.short	(.L_19 - .L_18)
.L_18:
        /*005c*/ 	.word	0x00000000
        /*0060*/ 	.short	0x0002
        /*0062*/ 	.short	0x0010
        /*0064*/ 	.byte	0x00, 0xf5, 0x21, 0x00


	//----- nvinfo : EIATTR_KPARAM_INFO
	.align		4
.L_19:
        /*0068*/ 	.byte	0x04, 0x17
        /*006a*/ 	.short	(.L_21 - .L_20)
.L_20:
        /*006c*/ 	.word	0x00000000
        /*0070*/ 	.short	0x0001
        /*0072*/ 	.short	0x0008
        /*0074*/ 	.byte	0x00, 0xf0, 0x11, 0x00


	//----- nvinfo : EIATTR_KPARAM_INFO
	.align		4
.L_21:
        /*0078*/ 	.byte	0x04, 0x17
        /*007a*/ 	.short	(.L_23 - .L_22)
.L_22:
        /*007c*/ 	.word	0x00000000
        /*0080*/ 	.short	0x0000
        /*0082*/ 	.short	0x0000
        /*0084*/ 	.byte	0x00, 0xf5, 0x21, 0x00


	//----- nvinfo : EIATTR_SPARSE_MMA_MASK
	.align		4
.L_23:
        /*0088*/ 	.byte	0x03, 0x50
        /*008a*/ 	.short	0x0000


	//----- nvinfo : EIATTR_MAXREG_COUNT
	.align		4
        /*008c*/ 	.byte	0x03, 0x1b
        /*008e*/ 	.short	0x00ff


	//----- nvinfo : EIATTR_MERCURY_ISA_VERSION
	.align		4
        /*0090*/ 	.byte	0x03, 0x5f
        /*0092*/ 	.short	0x0101


	//----- nvinfo : EIATTR_VRC_CTA_INIT_COUNT
	.align		4
        /*0094*/ 	.byte	0x02, 0x4a
	.zero		1
	.zero		1


	//----- nvinfo : EIATTR_EXIT_INSTR_OFFSETS
	.align		4
        /*0098*/ 	.byte	0x04, 0x1c
        /*009a*/ 	.short	(.L_25 - .L_24)


	//   ....[0]....
.L_24:
        /*009c*/ 	.word	0x00000040


	//   ....[1]....
        /*00a0*/ 	.word	0x000006a0


	//   ....[2]....
        /*00a4*/ 	.word	0x000008d0


	//   ....[3]....
        /*00a8*/ 	.word	0x00000a20


	//   ....[4]....
        /*00ac*/ 	.word	0x00000ac0


	//   ....[5]....
        /*00b0*/ 	.word	0x00002640


	//----- nvinfo : EIATTR_CBANK_PARAM_SIZE
	.align		4
.L_25:
        /*00b4*/ 	.byte	0x03, 0x19
        /*00b6*/ 	.short	0x0038


	//----- nvinfo : EIATTR_PARAM_CBANK
	.align		4
        /*00b8*/ 	.byte	0x04, 0x0a
        /*00ba*/ 	.short	(.L_27 - .L_26)
	.align		4
.L_26:
        /*00bc*/ 	.word	index@(.nv.constant0.filter)
        /*00c0*/ 	.short	0x0380
        /*00c2*/ 	.short	0x0038


	//----- nvinfo : EIATTR_SW_WAR
	.align		4
.L_27:
        /*00c4*/ 	.byte	0x04, 0x36
        /*00c6*/ 	.short	(.L_29 - .L_28)
.L_28:
        /*00c8*/ 	.word	0x00000008
.L_29:


//--------------------- .nv.callgraph             --------------------------
	.section	.nv.callgraph,"",@"SHT_CUDA_CALLGRAPH"
	.align	4
	.sectionentsize	8
	.align		4
        /*0000*/ 	.word	0x00000000
	.align		4
        /*0004*/ 	.word	0xffffffff
	.align		4
        /*0008*/ 	.word	0x00000000
	.align		4
        /*000c*/ 	.word	0xfffffffe
	.align		4
        /*0010*/ 	.word	0x00000000
	.align		4
        /*0014*/ 	.word	0xfffffffd
	.align		4
        /*0018*/ 	.word	0x00000000
	.align		4
        /*001c*/ 	.word	0xfffffffc


//--------------------- .text.filter              --------------------------
	.section	.text.filter,"ax",@progbits
	.align	128
        .global         filter
        .type           filter,@function
        .size           filter,(.L_x_15 - filter)
        .other          filter,@"STO_CUDA_ENTRY STV_DEFAULT"
filter:
.text.filter:
[----:B------:R-:W-:Y:S08]  /*0000*/  LDC R1, c[0x0][0x37c] ;  /* 0x0000df00ff017b82 */ /* 0x000ff00000000800 */
[----:B------:R-:W0:Y:S08]  /*0010*/  LDC R5, c[0x0][0x3ac] ;  /* 0x0000eb00ff057b82 */ /* 0x000e300000000800 */
[----:B------:R-:W1:Y:S01]  /*0020*/  S2UR UR6, SR_CTAID.X ;  /* 0x00000000000679c3 */ /* 0x000e620000002500 */
[----:B0-----:R-:W-:-:S13]  /*0030*/  ISETP.NE.AND P0, PT, R5, RZ, PT ;  /* 0x000000ff0500720c */ /* 0x001fda0003f05270 */
[----:B-1----:R-:W-:Y:S05]  /*0040*/  @!P0 EXIT ;  /* 0x000000000000894d */ /* 0x002fea0003800000 */
[----:B------:R-:W0:Y:S01]  /*0050*/  LDC R12, c[0x0][0x388] ;  /* 0x0000e200ff0c7b82 */ /* 0x000e220000000800 */
[----:B------:R-:W1:Y:S01]  /*0060*/  S2R R0, SR_TID.X ;  /* 0x0000000000007919 */ /* 0x000e620000002100 */
[----:B------:R-:W2:Y:S06]  /*0070*/  LDCU.64 UR4, c[0x0][0x358] ;  /* 0x00006b00ff0477ac */ /* 0x000eac0008000a00 */
[----:B------:R-:W3:Y:S08]  /*0080*/  LDC.64 R16, c[0x0][0x380] ;  /* 0x0000e000ff107b82 */ /* 0x000ef00000000a00 */
[----:B------:R-:W1:Y:S01]  /*0090*/  LDC.64 R10, c[0x0][0x3a0] ;  /* 0x0000e800ff0a7b82 */ /* 0x000e620000000a00 */
[----:B0-----:R-:W-:-:S04]  /*00a0*/  IMAD R4, R5, R12, RZ ;  /* 0x0000000c05047224 */ /* 0x001fc800078e02ff */
[----:B------:R-:W-:Y:S01]  /*00b0*/  IMAD.WIDE.U32 R6, R4, UR6, RZ ;  /* 0x0000000604067c25 */ /* 0x000fe2000f8e00ff */
[----:B------:R-:W-:-:S03]  /*00c0*/  ISETP.NE.AND P2, PT, R12, RZ, PT ;  /* 0x000000ff0c00720c */ /* 0x000fc60003f45270 */
[----:B------:R-:W-:Y:S01]  /*00d0*/  IMAD.WIDE.U32 R8, R4, 0x4, RZ ;  /* 0x0000000404087825 */ /* 0x000fe200078e00ff */
[C---:B---3--:R-:W-:Y:S02]  /*00e0*/  LEA R14, P0, R6.reuse, R16, 0x2 ;  /* 0x00000010060e7211 */ /* 0x048fe400078010ff */
[----:B------:R-:W-:Y:S02]  /*00f0*/  IADD3 R3, PT, PT, R5, -0x1, RZ ;  /* 0xffffffff05037810 */ /* 0x000fe40007ffe0ff */
[----:B------:R-:W-:Y:S02]  /*0100*/  LEA.HI.X R15, R6, R17, R7, 0x2, P0 ;  /* 0x00000011060f7211 */ /* 0x000fe400000f1407 */
[----:B------:R-:W-:Y:S01]  /*0110*/  IADD3 R13, P1, PT, -R8, R14, RZ ;  /* 0x0000000e080d7210 */ /* 0x000fe20007f3e1ff */
[----:B-1----:R-:W-:-:S03]  /*0120*/  IMAD.WIDE.U32 R10, R0, 0x4, R10 ;  /* 0x00000004000a7825 */ /* 0x002fc600078e000a */
[----:B------:R-:W-:Y:S02]  /*0130*/  IADD3.X R8, PT, PT, ~R9, R15, RZ, P1, !PT ;  /* 0x0000000f09087210 */ /* 0x000fe40000ffe5ff */
[----:B------:R-:W-:Y:S01]  /*0140*/  ISETP.NE.AND P1, PT, R3, UR6, PT ;  /* 0x0000000603007c0c */ /* 0x000fe2000bf25270 */
[----:B--2---:R0:W5:Y:S01]  /*0150*/  LDG.E.CONSTANT R2, desc[UR4][R10.64] ;  /* 0x000000040a027981 */ /* 0x004162000c1e9900 */
[----:B------:R-:W-:Y:S02]  /*0160*/  ISETP.NE.AND P0, PT, RZ, UR6, PT ;  /* 0x00000006ff007c0c */ /* 0x000fe4000bf05270 */
[----:B------:R-:W-:Y:S01]  /*0170*/  SEL R7, R4, RZ, P1 ;  /* 0x000000ff04077207 */ /* 0x000fe20000800000 */
[----:B------:R-:W-:Y:S01]  /*0180*/  IMAD R4, R5, UR6, RZ ;  /* 0x0000000605047c24 */ /* 0x000fe2000f8e02ff */
[----:B------:R-:W-:Y:S02]  /*0190*/  SEL R12, R13, R16, P0 ;  /* 0x000000100d0c7207 */ /* 0x000fe40000000000 */
[----:B------:R-:W-:Y:S01]  /*01a0*/  SEL R13, R8, R17, P0 ;  /* 0x00000011080d7207 */ /* 0x000fe20000000000 */
[----:B------:R-:W-:Y:S06]  /*01b0*/  @P2 BRA `(.L_x_0) ;  /* 0x0000000800442947 */ /* 0x000fec0003800000 */
[C---:B------:R-:W-:Y:S01]  /*01c0*/  ISETP.GE.U32.AND P1, PT, R5.reuse, 0x8, PT ;  /* 0x000000080500780c */ /* 0x040fe20003f26070 */
[----:B-----5:R-:W-:Y:S01]  /*01d0*/  FADD R3, RZ, R2 ;  /* 0x00000002ff037221 */ /* 0x020fe20000000000 */
[----:B------:R-:W-:-:S04]  /*01e0*/  LOP3.LUT R2, R5, 0x7, RZ, 0xc0, !PT ;  /* 0x0000000705027812 */ /* 0x000fc800078ec0ff */
[-C--:B------:R-:W-:Y:S02]  /*01f0*/  FMNMX R6, RZ, R3.reuse, !PT ;  /* 0x00000003ff067209 */ /* 0x080fe40007800000 */
[----:B------:R-:W-:Y:S02]  /*0200*/  FMNMX R3, RZ, R3, PT ;  /* 0x00000003ff037209 */ /* 0x000fe40003800000 */
[----:B------:R-:W-:-:S03]  /*0210*/  ISETP.NE.AND P0, PT, R2, RZ, PT ;  /* 0x000000ff0200720c */ /* 0x000fc60003f05270 */
[----:B------:R-:W-:Y:S01]  /*0220*/  FFMA R3, R3, 0.10000000149011611938, R6 ;  /* 0x3dcccccd03037823 */ /* 0x000fe20000000006 */
[----:B------:R-:W-:Y:S01]  /*0230*/  HFMA2 R6, -RZ, RZ, 0, 0 ;  /* 0x00000000ff067431 */ /* 0x000fe200000001ff */
[----:B------:R-:W-:Y:S08]  /*0240*/  @!P1 BRA `(.L_x_1) ;  /* 0x0000000400149947 */ /* 0x000ff00003800000 */
[----:B------:R-:W1:Y:S01]  /*0250*/  LDC R7, c[0x0][0x398] ;  /* 0x0000e600ff077b82 */ /* 0x000e620000000800 */
[C---:B------:R-:W-:Y:S01]  /*0260*/  IADD3 R8, PT, PT, R4.reuse, 0x2, RZ ;  /* 0x0000000204087810 */ /* 0x040fe20007ffe0ff */
[C---:B------:R-:W-:Y:S01]  /*0270*/  VIADD R20, R4.reuse, 0x5 ;  /* 0x0000000504147836 */ /* 0x040fe20000000000 */
[C---:B0-----:R-:W-:Y:S01]  /*0280*/  IADD3 R10, PT, PT, R4.reuse, 0x3, RZ ;  /* 0x00000003040a7810 */ /* 0x041fe20007ffe0ff */
[----:B------:R-:W0:Y:S01]  /*0290*/  LDCU.64 UR6, c[0x0][0x390] ;  /* 0x00007200ff0677ac */ /* 0x000e220008000a00 */
[C---:B------:R-:W-:Y:S02]  /*02a0*/  IADD3 R12, PT, PT, R4.reuse, 0x4, RZ ;  /* 0x00000004040c7810 */ /* 0x040fe40007ffe0ff */
[C---:B------:R-:W-:Y:S02]  /*02b0*/  IADD3 R14, PT, PT, R4.reuse, 0x6, RZ ;  /* 0x00000006040e7810 */ /* 0x040fe40007ffe0ff */
[----:B------:R-:W-:Y:S02]  /*02c0*/  IADD3 R22, PT, PT, R4, 0x7, RZ ;  /* 0x0000000704167810 */ /* 0x000fe40007ffe0ff */
[----:B------:R-:W-:-:S04]  /*02d0*/  LOP3.LUT R6, R5, 0xfffffff8, RZ, 0xc0, !PT ;  /* 0xfffffff805067812 */ /* 0x000fc800078ec0ff */
[----:B------:R-:W-:Y:S01]  /*02e0*/  IADD3 R24, PT, PT, -R6, RZ, RZ ;  /* 0x000000ff06187210 */ /* 0x000fe20007ffe1ff */
[-C--:B-1----:R-:W-:Y:S02]  /*02f0*/  IMAD R23, R8, R7.reuse, RZ ;  /* 0x0000000708177224 */ /* 0x082fe400078e02ff */
[-C--:B------:R-:W-:Y:S02]  /*0300*/  IMAD R8, R4, R7.reuse, RZ ;  /* 0x0000000704087224 */ /* 0x080fe400078e02ff */
[-C--:B------:R-:W-:Y:S02]  /*0310*/  IMAD R9, R10, R7.reuse, RZ ;  /* 0x000000070a097224 */ /* 0x080fe400078e02ff */
[-C--:B------:R-:W-:Y:S01]  /*0320*/  IMAD R10, R12, R7.reuse, RZ ;  /* 0x000000070c0a7224 */ /* 0x080fe200078e02ff */
[-C--:B------:R-:W-:Y:S01]  /*0330*/  IADD3 R11, PT, PT, R8, R7.reuse, RZ ;  /* 0x00000007080b7210 */ /* 0x080fe20007ffe0ff */
[-C--:B------:R-:W-:Y:S02]  /*0340*/  IMAD R20, R20, R7.reuse, RZ ;  /* 0x0000000714147224 */ /* 0x080fe400078e02ff */
[----:B------:R-:W-:-:S02]  /*0350*/  IMAD R21, R14, R7, RZ ;  /* 0x000000070e157224 */ /* 0x000fc400078e02ff */
[----:B0-----:R-:W-:-:S07]  /*0360*/  IMAD R22, R22, R7, RZ ;  /* 0x0000000716167224 */ /* 0x001fce00078e02ff */
.L_x_2:
[C---:B-1----:R-:W-:Y:S02]  /*0370*/  IADD3 R13, P2, PT, R0.reuse, R11, RZ ;  /* 0x0000000b000d7210 */ /* 0x042fe40007f5e0ff */
[----:B------:R-:W-:Y:S02]  /*0380*/  IADD3 R15, P1, PT, R0, R8, RZ ;  /* 0x00000008000f7210 */ /* 0x000fe40007f3e0ff */
[----:B------:R-:W-:Y:S01]  /*0390*/  IADD3 R24, PT, PT, R24, 0x8, RZ ;  /* 0x0000000818187810 */ /* 0x000fe20007ffe0ff */
[----:B------:R-:W-:Y:S01]  /*03a0*/  IMAD.X R16, RZ, RZ, RZ, P2 ;  /* 0x000000ffff107224 */ /* 0x000fe200010e06ff */
[----:B------:R-:W-:Y:S02]  /*03b0*/  IADD3.X R18, PT, PT, RZ, RZ, RZ, P1, !PT ;  /* 0x000000ffff127210 */ /* 0x000fe40000ffe4ff */
[----:B------:R-:W-:Y:S02]  /*03c0*/  LEA R12, P2, R13, UR6, 0x2 ;  /* 0x000000060d0c7c11 */ /* 0x000fe4000f8410ff */
[----:B------:R-:W-:-:S02]  /*03d0*/  IADD3 R17, P1, PT, R0, R23, RZ ;  /* 0x0000001700117210 */ /* 0x000fc40007f3e0ff */
[----:B------:R-:W-:Y:S02]  /*03e0*/  LEA R14, P3, R15, UR6, 0x2 ;  /* 0x000000060f0e7c11 */ /* 0x000fe4000f8610ff */
[----:B------:R-:W-:Y:S02]  /*03f0*/  LEA.HI.X R13, R13, UR7, R16, 0x2, P2 ;  /* 0x000000070d0d7c11 */ /* 0x000fe400090f1410 */
[----:B------:R-:W-:Y:S02]  /*0400*/  IADD3.X R28, PT, PT, RZ, RZ, RZ, P1, !PT ;  /* 0x000000ffff1c7210 */ /* 0x000fe40000ffe4ff */
[----:B------:R-:W-:Y:S02]  /*0410*/  LEA R16, P1, R17, UR6, 0x2 ;  /* 0x0000000611107c11 */ /* 0x000fe4000f8210ff */
[----:B------:R-:W-:Y:S02]  /*0420*/  LEA.HI.X R15, R15, UR7, R18, 0x2, P3 ;  /* 0x000000070f0f7c11 */ /* 0x000fe400098f1412 */
[----:B------:R-:W-:-:S02]  /*0430*/  IADD3 R19, P3, PT, R0, R9, RZ ;  /* 0x0000000900137210 */ /* 0x000fc40007f7e0ff */
[----:B------:R-:W-:Y:S01]  /*0440*/  LEA.HI.X R17, R17, UR7, R28, 0x2, P1 ;  /* 0x0000000711117c11 */ /* 0x000fe200088f141c */
[----:B------:R0:W-:Y:S01]  /*0450*/  STG.E desc[UR4][R14.64], R3 ;  /* 0x000000030e007986 */ /* 0x0001e2000c101904 */
[----:B------:R-:W-:Y:S01]  /*0460*/  IADD3 R25, P1, PT, R0, R10, RZ ;  /* 0x0000000a00197210 */ /* 0x000fe20007f3e0ff */
[----:B------:R-:W-:Y:S01]  /*0470*/  IMAD R10, R7, 0x8, R10 ;  /* 0x00000008070a7824 */ /* 0x000fe200078e020a */
[----:B------:R-:W-:Y:S01]  /*0480*/  IADD3.X R26, PT, PT, RZ, RZ, RZ, P3, !PT ;  /* 0x000000ffff1a7210 */ /* 0x000fe20001ffe4ff */
[----:B------:R1:W-:Y:S01]  /*0490*/  STG.E desc[UR4][R12.64], R3 ;  /* 0x000000030c007986 */ /* 0x0003e2000c101904 */
[C---:B------:R-:W-:Y:S02]  /*04a0*/  LEA R18, P2, R19.reuse, UR6, 0x2 ;  /* 0x0000000613127c11 */ /* 0x040fe4000f8410ff */
[----:B------:R-:W-:Y:S01]  /*04b0*/  IADD3.X R28, PT, PT, RZ, RZ, RZ, P1, !PT ;  /* 0x000000ffff1c7210 */ /* 0x000fe20000ffe4ff */
[----:B------:R2:W-:Y:S01]  /*04c0*/  STG.E desc[UR4][R16.64], R3 ;  /* 0x0000000310007986 */ /* 0x0005e2000c101904 */
[----:B------:R-:W-:-:S02]  /*04d0*/  LEA.HI.X R19, R19, UR7, R26, 0x2, P2 ;  /* 0x0000000713137c11 */ /* 0x000fc400090f141a */
[C---:B------:R-:W-:Y:S02]  /*04e0*/  IADD3 R26, P2, PT, R0.reuse, R20, RZ ;  /* 0x00000014001a7210 */ /* 0x040fe40007f5e0ff */
[C---:B0-----:R-:W-:Y:S01]  /*04f0*/  LEA R14, P1, R25.reuse, UR6, 0x2 ;  /* 0x00000006190e7c11 */ /* 0x041fe2000f8210ff */
[----:B------:R0:W-:Y:S01]  /*0500*/  STG.E desc[UR4][R18.64], R3 ;  /* 0x0000000312007986 */ /* 0x0001e2000c101904 */
[----:B------:R-:W-:Y:S02]  /*0510*/  IADD3.X R27, PT, PT, RZ, RZ, RZ, P2, !PT ;  /* 0x000000ffff1b7210 */ /* 0x000fe400017fe4ff */
[----:B------:R-:W-:Y:S02]  /*0520*/  LEA.HI.X R15, R25, UR7, R28, 0x2, P1 ;  /* 0x00000007190f7c11 */ /* 0x000fe400088f141c */
[----:B------:R-:W-:Y:S02]  /*0530*/  IADD3 R25, P1, PT, R0, R21, RZ ;  /* 0x0000001500197210 */ /* 0x000fe40007f3e0ff */
[----:B-1----:R-:W-:Y:S01]  /*0540*/  LEA R12, P2, R26, UR6, 0x2 ;  /* 0x000000061a0c7c11 */ /* 0x002fe2000f8410ff */
[----:B------:R1:W-:Y:S01]  /*0550*/  STG.E desc[UR4][R14.64], R3 ;  /* 0x000000030e007986 */ /* 0x0003e2000c101904 */
[----:B------:R-:W-:-:S02]  /*0560*/  IADD3.X R28, PT, PT, RZ, RZ, RZ, P1, !PT ;  /* 0x000000ffff1c7210 */ /* 0x000fc40000ffe4ff */
[C---:B--2---:R-:W-:Y:S02]  /*0570*/  LEA R16, P1, R25.reuse, UR6, 0x2 ;  /* 0x0000000619107c11 */ /* 0x044fe4000f8210ff */
[----:B------:R-:W-:Y:S02]  /*0580*/  LEA.HI.X R13, R26, UR7, R27, 0x2, P2 ;  /* 0x000000071a0d7c11 */ /* 0x000fe400090f141b */
[----:B------:R-:W-:Y:S02]  /*0590*/  IADD3 R26, P2, PT, R0, R22, RZ ;  /* 0x00000016001a7210 */ /* 0x000fe40007f5e0ff */
[----:B------:R-:W-:Y:S01]  /*05a0*/  LEA.HI.X R17, R25, UR7, R28, 0x2, P1 ;  /* 0x0000000719117c11 */ /* 0x000fe200088f141c */
[----:B------:R1:W-:Y:S01]  /*05b0*/  STG.E desc[UR4][R12.64], R3 ;  /* 0x000000030c007986 */ /* 0x0003e2000c101904 */
[----:B------:R-:W-:Y:S01]  /*05c0*/  ISETP.NE.AND P1, PT, R24, RZ, PT ;  /* 0x000000ff1800720c */ /* 0x000fe20003f25270 */
[----:B------:R-:W-:Y:S01]  /*05d0*/  IMAD.X R27, RZ, RZ, RZ, P2 ;  /* 0x000000ffff1b7224 */ /* 0x000fe200010e06ff */
[----:B0-----:R-:W-:Y:S01]  /*05e0*/  LEA R18, P2, R26, UR6, 0x2 ;  /* 0x000000061a127c11 */ /* 0x001fe2000f8410ff */
[----:B------:R1:W-:Y:S01]  /*05f0*/  STG.E desc[UR4][R16.64], R3 ;  /* 0x0000000310007986 */ /* 0x0003e2000c101904 */
[----:B------:R-:W-:-:S02]  /*0600*/  LEA R8, R7, R8, 0x3 ;  /* 0x0000000807087211 */ /* 0x000fc400078e18ff */
[----:B------:R-:W-:Y:S02]  /*0610*/  LEA.HI.X R19, R26, UR7, R27, 0x2, P2 ;  /* 0x000000071a137c11 */ /* 0x000fe400090f141b */
[C---:B------:R-:W-:Y:S02]  /*0620*/  LEA R11, R7.reuse, R11, 0x3 ;  /* 0x0000000b070b7211 */ /* 0x040fe400078e18ff */
[C---:B------:R-:W-:Y:S01]  /*0630*/  LEA R23, R7.reuse, R23, 0x3 ;  /* 0x0000001707177211 */ /* 0x040fe200078e18ff */
[----:B------:R1:W-:Y:S01]  /*0640*/  STG.E desc[UR4][R18.64], R3 ;  /* 0x0000000312007986 */ /* 0x0003e2000c101904 */
[C---:B------:R-:W-:Y:S02]  /*0650*/  LEA R9, R7.reuse, R9, 0x3 ;  /* 0x0000000907097211 */ /* 0x040fe400078e18ff */
[C---:B------:R-:W-:Y:S02]  /*0660*/  LEA R20, R7.reuse, R20, 0x3 ;  /* 0x0000001407147211 */ /* 0x040fe400078e18ff */
[----:B------:R-:W-:-:S02]  /*0670*/  LEA R21, R7, R21, 0x3 ;  /* 0x0000001507157211 */ /* 0x000fc400078e18ff */
[----:B------:R-:W-:Y:S01]  /*0680*/  LEA R22, R7, R22, 0x3 ;  /* 0x0000001607167211 */ /* 0x000fe200078e18ff */
[----:B------:R-:W-:Y:S06]  /*0690*/  @P1 BRA `(.L_x_2) ;  /* 0xfffffffc00341947 */ /* 0x000fec000383ffff */
.L_x_1:
[----:B------:R-:W-:Y:S05]  /*06a0*/  @!P0 EXIT ;  /* 0x000000000000894d */ /* 0x000fea0003800000 */
[----:B------:R-:W-:Y:S02]  /*06b0*/  ISETP.GE.U32.AND P1, PT, R2, 0x4, PT ;  /* 0x000000040200780c */ /* 0x000fe40003f26070 */
[----:B-1----:R-:W-:-:S04]  /*06c0*/  LOP3.LUT R17, R5, 0x3, RZ, 0xc0, !PT ;  /* 0x0000000305117812 */ /* 0x002fc800078ec0ff */
[----:B------:R-:W-:-:S07]  /*06d0*/  ISETP.NE.AND P0, PT, R17, RZ, PT ;  /* 0x000000ff1100720c */ /* 0x000fce0003f05270 */
[----:B------:R-:W-:Y:S06]  /*06e0*/  @!P1 BRA `(.L_x_3) ;  /* 0x0000000000789947 */ /* 0x000fec0003800000 */
[----:B------:R-:W1:Y:S01]  /*06f0*/  LDCU UR6, c[0x0][0x398] ;  /* 0x00007300ff0677ac */ /* 0x000e620008000800 */
[----:B------:R-:W-:Y:S01]  /*0700*/  IADD3 R2, PT, PT, R4, R6, RZ ;  /* 0x0000000604027210 */ /* 0x000fe20007ffe0ff */
[----:B------:R-:W-:Y:S01]  /*0710*/  VIADD R6, R6, 0x4 ;  /* 0x0000000406067836 */ /* 0x000fe20000000000 */
[----:B------:R-:W2:Y:S02]  /*0720*/  LDCU.64 UR8, c[0x0][0x390] ;  /* 0x00007200ff0877ac */ /* 0x000ea40008000a00 */
[C---:B------:R-:W-:Y:S01]  /*0730*/  IADD3 R8, PT, PT, R2.reuse, 0x2, RZ ;  /* 0x0000000202087810 */ /* 0x040fe20007ffe0ff */
[C---:B-1----:R-:W-:Y:S02]  /*0740*/  IMAD R7, R2.reuse, UR6, RZ ;  /* 0x0000000602077c24 */ /* 0x042fe4000f8e02ff */
[----:B------:R-:W-:Y:S02]  /*0750*/  VIADD R2, R2, 0x3 ;  /* 0x0000000302027836 */ /* 0x000fe40000000000 */
[----:B------:R-:W-:Y:S01]  /*0760*/  IMAD R13, R8, UR6, RZ ;  /* 0x00000006080d7c24 */ /* 0x000fe2000f8e02ff */
[C---:B------:R-:W-:Y:S01]  /*0770*/  IADD3 R9, P1, PT, R7.reuse, R0, RZ ;  /* 0x0000000007097210 */ /* 0x040fe20007f3e0ff */
[----:B------:R-:W-:Y:S01]  /*0780*/  IMAD R15, R2, UR6, RZ ;  /* 0x00000006020f7c24 */ /* 0x000fe2000f8e02ff */
[----:B------:R-:W-:-:S02]  /*0790*/  IADD3 R7, PT, PT, R7, UR6, RZ ;  /* 0x0000000607077c10 */ /* 0x000fc4000fffe0ff */
[----:B0-----:R-:W-:Y:S02]  /*07a0*/  IADD3.X R10, PT, PT, RZ, RZ, RZ, P1, !PT ;  /* 0x000000ffff0a7210 */ /* 0x001fe40000ffe4ff */
[----:B--2---:R-:W-:Y:S02]  /*07b0*/  LEA R8, P1, R9, UR8, 0x2 ;  /* 0x0000000809087c11 */ /* 0x004fe4000f8210ff */
[-C--:B------:R-:W-:Y:S02]  /*07c0*/  IADD3 R11, P3, PT, R7, R0.reuse, RZ ;  /* 0x00000000070b7210 */ /* 0x080fe40007f7e0ff */
[----:B------:R-:W-:Y:S02]  /*07d0*/  LEA.HI.X R9, R9, UR9, R10, 0x2, P1 ;  /* 0x0000000909097c11 */ /* 0x000fe400088f140a */
[-C--:B------:R-:W-:Y:S02]  /*07e0*/  IADD3 R13, P1, PT, R13, R0.reuse, RZ ;  /* 0x000000000d0d7210 */ /* 0x080fe40007f3e0ff */
[----:B------:R-:W-:Y:S01]  /*07f0*/  IADD3 R2, P2, PT, R15, R0, RZ ;  /* 0x000000000f027210 */ /* 0x000fe20007f5e0ff */
[----:B------:R1:W-:Y:S01]  /*0800*/  STG.E desc[UR4][R8.64], R3 ;  /* 0x0000000308007986 */ /* 0x0003e2000c101904 */
[----:B------:R-:W-:-:S02]  /*0810*/  IADD3.X R18, PT, PT, RZ, RZ, RZ, P3, !PT ;  /* 0x000000ffff127210 */ /* 0x000fc40001ffe4ff */
[----:B------:R-:W-:Y:S02]  /*0820*/  LEA R10, P3, R11, UR8, 0x2 ;  /* 0x000000080b0a7c11 */ /* 0x000fe4000f8610ff */
[----:B------:R-:W-:Y:S02]  /*0830*/  IADD3.X R16, PT, PT, RZ, RZ, RZ, P1, !PT ;  /* 0x000000ffff107210 */ /* 0x000fe40000ffe4ff */
[----:B------:R-:W-:Y:S02]  /*0840*/  LEA R12, P1, R13, UR8, 0x2 ;  /* 0x000000080d0c7c11 */ /* 0x000fe4000f8210ff */
[----:B------:R-:W-:Y:S02]  /*0850*/  IADD3.X R7, PT, PT, RZ, RZ, RZ, P2, !PT ;  /* 0x000000ffff077210 */ /* 0x000fe400017fe4ff */
[----:B------:R-:W-:Y:S02]  /*0860*/  LEA R14, P2, R2, UR8, 0x2 ;  /* 0x00000008020e7c11 */ /* 0x000fe4000f8410ff */
[----:B------:R-:W-:-:S02]  /*0870*/  LEA.HI.X R11, R11, UR9, R18, 0x2, P3 ;  /* 0x000000090b0b7c11 */ /* 0x000fc400098f1412 */
[----:B------:R-:W-:Y:S02]  /*0880*/  LEA.HI.X R13, R13, UR9, R16, 0x2, P1 ;  /* 0x000000090d0d7c11 */ /* 0x000fe400088f1410 */
[----:B------:R-:W-:Y:S01]  /*0890*/  LEA.HI.X R15, R2, UR9, R7, 0x2, P2 ;  /* 0x00000009020f7c11 */ /* 0x000fe200090f1407 */
[----:B------:R1:W-:Y:S04]  /*08a0*/  STG.E desc[UR4][R10.64], R3 ;  /* 0x000000030a007986 */ /* 0x0003e8000c101904 */
[----:B------:R1:W-:Y:S04]  /*08b0*/  STG.E desc[UR4][R12.64], R3 ;  /* 0x000000030c007986 */ /* 0x0003e8000c101904 */
[----:B------:R1:W-:Y:S02]  /*08c0*/  STG.E desc[UR4][R14.64], R3 ;  /* 0x000000030e007986 */ /* 0x0003e4000c101904 */
.L_x_3:
[----:B------:R-:W-:Y:S05]  /*08d0*/  @!P0 EXIT ;  /* 0x000000000000894d */ /* 0x000fea0003800000 */
[----:B------:R-:W-:Y:S02]  /*08e0*/  ISETP.NE.AND P1, PT, R17, 0x1, PT ;  /* 0x000000011100780c */ /* 0x000fe40003f25270 */
[----:B------:R-:W-:-:S04]  /*08f0*/  LOP3.LUT R5, R5, 0x1, RZ, 0xc0, !PT ;  /* 0x0000000105057812 */ /* 0x000fc800078ec0ff */
[----:B------:R-:W-:-:S07]  /*0900*/  ISETP.NE.U32.AND P0, PT, R5, 0x1, PT ;  /* 0x000000010500780c */ /* 0x000fce0003f05070 */
[----:B------:R-:W-:Y:S06]  /*0910*/  @!P1 BRA `(.L_x_4) ;  /* 0x0000000000409947 */ /* 0x000fec0003800000 */
[----:B------:R-:W2:Y:S01]  /*0920*/  LDCU UR6, c[0x0][0x398] ;  /* 0x00007300ff0677ac */ /* 0x000ea20008000800 */
[----:B------:R-:W-:Y:S02]  /*0930*/  IADD3 R2, PT, PT, R4, R6, RZ ;  /* 0x0000000604027210 */ /* 0x000fe40007ffe0ff */
[----:B------:R-:W-:Y:S01]  /*0940*/  IADD3 R6, PT, PT, R6, 0x2, RZ ;  /* 0x0000000206067810 */ /* 0x000fe20007ffe0ff */
[----:B------:R-:W1:Y:S02]  /*0950*/  LDCU.64 UR8, c[0x0][0x390] ;  /* 0x00007200ff0877ac */ /* 0x000e640008000a00 */
[----:B--2---:R-:W-:-:S05]  /*0960*/  IMAD R5, R2, UR6, RZ ;  /* 0x0000000602057c24 */ /* 0x004fca000f8e02ff */
[C---:B------:R-:W-:Y:S02]  /*0970*/  IADD3 R7, PT, PT, R5.reuse, UR6, RZ ;  /* 0x0000000605077c10 */ /* 0x040fe4000fffe0ff */
[-C--:B------:R-:W-:Y:S02]  /*0980*/  IADD3 R5, P1, PT, R5, R0.reuse, RZ ;  /* 0x0000000005057210 */ /* 0x080fe40007f3e0ff */
[----:B------:R-:W-:Y:S02]  /*0990*/  IADD3 R7, P2, PT, R7, R0, RZ ;  /* 0x0000000007077210 */ /* 0x000fe40007f5e0ff */
[----:B------:R-:W-:Y:S02]  /*09a0*/  IADD3.X R2, PT, PT, RZ, RZ, RZ, P1, !PT ;  /* 0x000000ffff027210 */ /* 0x000fe40000ffe4ff */
[----:B-1----:R-:W-:Y:S02]  /*09b0*/  LEA R8, P1, R5, UR8, 0x2 ;  /* 0x0000000805087c11 */ /* 0x002fe4000f8210ff */
[----:B------:R-:W-:-:S02]  /*09c0*/  IADD3.X R12, PT, PT, RZ, RZ, RZ, P2, !PT ;  /* 0x000000ffff0c7210 */ /* 0x000fc400017fe4ff */
[----:B0-----:R-:W-:Y:S02]  /*09d0*/  LEA R10, P2, R7, UR8, 0x2 ;  /* 0x00000008070a7c11 */ /* 0x001fe4000f8410ff */
[----:B------:R-:W-:Y:S02]  /*09e0*/  LEA.HI.X R9, R5, UR9, R2, 0x2, P1 ;  /* 0x0000000905097c11 */ /* 0x000fe400088f1402 */
[----:B------:R-:W-:-:S03]  /*09f0*/  LEA.HI.X R11, R7, UR9, R12, 0x2, P2 ;  /* 0x00000009070b7c11 */ /* 0x000fc600090f140c */
[----:B------:R2:W-:Y:S04]  /*0a00*/  STG.E desc[UR4][R8.64], R3 ;  /* 0x0000000308007986 */ /* 0x0005e8000c101904 */
[----:B------:R2:W-:Y:S02]  /*0a10*/  STG.E desc[UR4][R10.64], R3 ;  /* 0x000000030a007986 */ /* 0x0005e4000c101904 */
.L_x_4:
[----:B------:R-:W-:Y:S05]  /*0a20*/  @P0 EXIT ;  /* 0x000000000000094d */ /* 0x000fea0003800000 */
[----:B------:R-:W3:Y:S01]  /*0a30*/  LDCU UR6, c[0x0][0x398] ;  /* 0x00007300ff0677ac */ /* 0x000ee20008000800 */
[----:B------:R-:W-:Y:S01]  /*0a40*/  IADD3 R4, PT, PT, R4, R6, RZ ;  /* 0x0000000604047210 */ /* 0x000fe20007ffe0ff */
[----:B------:R-:W4:Y:S04]  /*0a50*/  LDCU.64 UR8, c[0x0][0x390] ;  /* 0x00007200ff0877ac */ /* 0x000f280008000a00 */
[----:B---3--:R-:W-:-:S05]  /*0a60*/  IMAD R5, R4, UR6, RZ ;  /* 0x0000000604057c24 */ /* 0x008fca000f8e02ff */
[----:B------:R-:W-:-:S05]  /*0a70*/  IADD3 R0, P0, PT, R5, R0, RZ ;  /* 0x0000000005007210 */ /* 0x000fca0007f1e0ff */
[----:B------:R-:W-:Y:S01]  /*0a80*/  IMAD.X R5, RZ, RZ, RZ, P0 ;  /* 0x000000ffff057224 */ /* 0x000fe200000e06ff */
[----:B----4-:R-:W-:-:S04]  /*0a90*/  LEA R4, P0, R0, UR8, 0x2 ;  /* 0x0000000800047c11 */ /* 0x010fc8000f8010ff */
[----:B------:R-:W-:-:S05]  /*0aa0*/  LEA.HI.X R5, R0, UR9, R5, 0x2, P0 ;  /* 0x0000000900057c11 */ /* 0x000fca00080f1405 */
[----:B------:R-:W-:Y:S01]  /*0ab0*/  STG.E desc[UR4][R4.64], R3 ;  /* 0x0000000304007986 */ /* 0x000fe2000c101904 */
[----:B------:R-:W-:Y:S05]  /*0ac0*/  EXIT ;  /* 0x000000000000794d */ /* 0x000fea0003800000 */
.L_x_0:
[C---:B0-----:R-:W-:Y:S02]  /*0ad0*/  LEA R10, P0, R7.reuse, R14, 0x2 ;  /* 0x0000000e070a7211 */ /* 0x041fe400078010ff */
[----:B------:R-:W-:Y:S02]  /*0ae0*/  MOV R5, RZ ;  /* 0x000000ff00057202 */ /* 0x000fe40000000f00 */
[----:B------:R-:W-:-:S09]  /*0af0*/  LEA.HI.X R11, R7, R15, RZ, 0x2, P0 ;  /* 0x0000000f070b7211 */ /* 0x000fd200000f14ff */
.L_x_13:
[----:B------:R-:W0:Y:S01]  /*0b00*/  LDC R6, c[0x0][0x388] ;  /* 0x0000e200ff067b82 */ /* 0x000e220000000800 */
[C---:B------:R-:W-:Y:S02]  /*0b10*/  ISETP.NE.AND P0, PT, R5.reuse, RZ, PT ;  /* 0x000000ff0500720c */ /* 0x040fe40003f05270 */
[C---:B------:R-:W-:Y:S01]  /*0b20*/  IADD3 R9, PT, PT, R5.reuse, 0x1, RZ ;  /* 0x0000000105097810 */ /* 0x040fe20007ffe0ff */
[----:B0-----:R-:W-:Y:S01]  /*0b30*/  IMAD R7, R5, R6, RZ ;  /* 0x0000000605077224 */ /* 0x001fe200078e02ff */
[----:B------:R-:W-:-:S04]  /*0b40*/  IADD3 R16, PT, PT, R6, -0x1, RZ ;  /* 0xffffffff06107810 */ /* 0x000fc80007ffe0ff */
[----:B------:R-:W-:-:S05]  /*0b50*/  IADD3 R8, PT, PT, R7, -R6, RZ ;  /* 0x8000000607087210 */ /* 0x000fca0007ffe0ff */
[----:B------:R-:W-:Y:S05]  /*0b60*/  @P0 BRA `(.L_x_5) ;  /* 0x0000000800c00947 */ /* 0x000fea0003800000 */
[----:B------:R-:W-:Y:S01]  /*0b70*/  ISETP.NE.AND P0, PT, R16, RZ, PT ;  /* 0x000000ff1000720c */ /* 0x000fe20003f05270 */
[----:B------:R-:W-:Y:S01]  /*0b80*/  HFMA2 R21, -RZ, RZ, 0, 0 ;  /* 0x00000000ff157431 */ /* 0x000fe200000001ff */
[----:B------:R-:W-:-:S11]  /*0b90*/  MOV R25, RZ ;  /* 0x000000ff00197202 */ /* 0x000fd60000000f00 */
[----:B------:R-:W-:Y:S05]  /*0ba0*/  @!P0 BRA `(.L_x_6) ;  /* 0x0000000400c48947 */ /* 0x000fea0003800000 */
[----:B------:R-:W-:Y:S02]  /*0bb0*/  ISETP.NE.AND P0, PT, R3, RZ, PT ;  /* 0x000000ff0300720c */ /* 0x000fe40003f05270 */
[----:B------:R-:W-:-:S11]  /*0bc0*/  CS2R R20, SRZ ;  /* 0x0000000000147805 */ /* 0x000fd6000001ff00 */
.L_x_7:
[----:B------:R-:W0:Y:S01]  /*0bd0*/  LDC.64 R16, c[0x0][0x3b0] ;  /* 0x0000ec00ff107b82 */ /* 0x000e220000000a00 */
[----:B------:R-:W-:Y:S02]  /*0be0*/  IMAD R9, R20, 0x480, R0 ;  /* 0x0000048014097824 */ /* 0x000fe400078e0200 */
[----:B------:R-:W-:-:S03]  /*0bf0*/  IMAD.IADD R8, R7, 0x1, R20 ;  /* 0x0000000107087824 */ /* 0x000fc600078e0214 */
[C---:B------:R-:W-:Y:S01]  /*0c00*/  IADD3 R25, PT, PT, R9.reuse, 0x80, RZ ;  /* 0x0000008009197810 */ /* 0x040fe20007ffe0ff */
[----:B------:R-:W-:Y:S01]  /*0c10*/  IMAD.WIDE.U32 R18, R8, 0x4, R12 ;  /* 0x0000000408127825 */ /* 0x000fe200078e000c */
[----:B------:R-:W1:Y:S04]  /*0c20*/  LDC R6, c[0x0][0x388] ;  /* 0x0000e200ff067b82 */ /* 0x000e680000000800 */
[----:B------:R-:W2:Y:S01]  /*0c30*/  LDG.E.CONSTANT R28, desc[UR4][R18.64] ;  /* 0x00000004121c7981 */ /* 0x000ea2000c1e9900 */
[----:B0-----:R-:W-:-:S05]  /*0c40*/  IMAD.WIDE.U32 R22, R9, 0x4, R16 ;  /* 0x0000000409167825 */ /* 0x001fca00078e0010 */
[----:B------:R0:W2:Y:S02]  /*0c50*/  LDG.E.CONSTANT R24, desc[UR4][R22.64] ;  /* 0x0000000416187981 */ /* 0x0000a4000c1e9900 */
[----:B0-----:R-:W-:-:S05]  /*0c60*/  IMAD.WIDE.U32 R22, R25, 0x4, R16 ;  /* 0x0000000419167825 */ /* 0x001fca00078e0010 */
[----:B------:R0:W3:Y:S01]  /*0c70*/  LDG.E.CONSTANT R26, desc[UR4][R22.64] ;  /* 0x00000004161a7981 */ /* 0x0000e2000c1e9900 */
[C---:B------:R-:W-:Y:S02]  /*0c80*/  IADD3 R25, PT, PT, R9.reuse, 0x100, RZ ;  /* 0x0000010009197810 */ /* 0x040fe40007ffe0ff */
[----:B------:R-:W-:-:S03]  /*0c90*/  IADD3 R27, PT, PT, R9, 0x200, RZ ;  /* 0x00000200091b7810 */ /* 0x000fc60007ffe0ff */
[----:B0-----:R-:W-:-:S05]  /*0ca0*/  IMAD.WIDE.U32 R22, R25, 0x4, R16 ;  /* 0x0000000419167825 */ /* 0x001fca00078e0010 */
[----:B------:R0:W4:Y:S01]  /*0cb0*/  LDG.E.CONSTANT R25, desc[UR4][R22.64] ;  /* 0x0000000416197981 */ /* 0x000122000c1e9900 */
[----:B--2---:R-:W-:-:S04]  /*0cc0*/  FFMA R21, R28, R24, R21 ;  /* 0x000000181c157223 */ /* 0x004fc80000000015 */
[----:B---3--:R-:W-:Y:S01]  /*0cd0*/  FFMA R24, R28, R26, R21 ;  /* 0x0000001a1c187223 */ /* 0x008fe20000000015 */
[----:B------:R-:W-:-:S05]  /*0ce0*/  IADD3 R21, PT, PT, R9, 0x180, RZ ;  /* 0x0000018009157810 */ /* 0x000fca0007ffe0ff */
[----:B0-----:R-:W-:-:S05]  /*0cf0*/  IMAD.WIDE.U32 R22, R21, 0x4, R16 ;  /* 0x0000000415167825 */ /* 0x001fca00078e0010 */
[----:B------:R0:W2:Y:S02]  /*0d00*/  LDG.E.CONSTANT R21, desc[UR4][R22.64] ;  /* 0x0000000416157981 */ /* 0x0000a4000c1e9900 */
[----:B0-----:R-:W-:Y:S01]  /*0d10*/  IMAD.WIDE.U32 R22, R27, 0x4, R16 ;  /* 0x000000041b167825 */ /* 0x001fe200078e0010 */
[----:B-1----:R-:W-:-:S04]  /*0d20*/  @P0 IADD3 R27, PT, PT, R8, R6, RZ ;  /* 0x00000006081b0210 */ /* 0x002fc80007ffe0ff */
[----:B------:R0:W3:Y:S02]  /*0d30*/  LDG.E.CONSTANT R26, desc[UR4][R22.64] ;  /* 0x00000004161a7981 */ /* 0x0000e4000c1e9900 */
[----:B0-----:R-:W-:-:S05]  /*0d40*/  @P0 IMAD.WIDE.U32 R22, R27, 0x4, R12 ;  /* 0x000000041b160825 */ /* 0x001fca00078e000c */
[----:B------:R-:W4:Y:S02]  /*0d50*/  @P0 LDG.E.CONSTANT R28, desc[UR4][R22.64] ;  /* 0x00000004161c0981 */ /* 0x000f24000c1e9900 */
[----:B----4-:R-:W-:Y:S01]  /*0d60*/  FFMA R28, R25, R28, R24 ;  /* 0x0000001c191c7223 */ /* 0x010fe20000000018 */
[----:B------:R-:W-:-:S05]  /*0d70*/  IMAD.WIDE.U32 R24, R8, 0x4, R14 ;  /* 0x0000000408187825 */ /* 0x000fca00078e000e */
[----:B------:R-:W2:Y:S01]  /*0d80*/  LDG.E.CONSTANT R29, desc[UR4][R24.64] ;  /* 0x00000004181d7981 */ /* 0x000ea2000c1e9900 */
[----:B------:R-:W-:Y:S01]  /*0d90*/  @P0 IMAD.WIDE.U32 R22, R27, 0x4, R14 ;  /* 0x000000041b160825 */ /* 0x000fe200078e000e */
[----:B------:R-:W-:Y:S02]  /*0da0*/  IADD3 R31, PT, PT, R9, 0x380, RZ ;  /* 0x00000380091f7810 */ /* 0x000fe40007ffe0ff */
[----:B------:R-:W4:Y:S01]  /*0db0*/  LDG.E.CONSTANT R24, desc[UR4][R24.64+0x4] ;  /* 0x0000040418187981 */ /* 0x000f22000c1e9900 */
[----:B--2---:R-:W-:-:S04]  /*0dc0*/  FFMA R21, R29, R21, R28 ;  /* 0x000000151d157223 */ /* 0x004fc8000000001c */
[----:B---3--:R-:W-:Y:S01]  /*0dd0*/  FFMA R26, R29, R26, R21 ;  /* 0x0000001a1d1a7223 */ /* 0x008fe20000000015 */
[----:B------:R-:W-:Y:S01]  /*0de0*/  MOV R21, R29 ;  /* 0x0000001d00157202 */ /* 0x000fe20000000f00 */
[----:B------:R-:W-:-:S05]  /*0df0*/  VIADD R29, R9, 0x280 ;  /* 0x00000280091d7836 */ /* 0x000fca0000000000 */
[----:B------:R0:W2:Y:S02]  /*0e00*/  @P0 LDG.E.CONSTANT R21, desc[UR4][R22.64] ;  /* 0x0000000416150981 */ /* 0x0000a4000c1e9900 */
[----:B0-----:R-:W-:-:S05]  /*0e10*/  IMAD.WIDE.U32 R22, R29, 0x4, R16 ;  /* 0x000000041d167825 */ /* 0x001fca00078e0010 */
[----:B------:R-:W2:Y:S02]  /*0e20*/  LDG.E.CONSTANT R29, desc[UR4][R22.64] ;  /* 0x00000004161d7981 */ /* 0x000ea4000c1e9900 */
[----:B--2---:R-:W-:Y:S01]  /*0e30*/  FFMA R26, R29, R21, R26 ;  /* 0x000000151d1a7223 */ /* 0x004fe2000000001a */
[----:B------:R-:W-:-:S05]  /*0e40*/  IADD3 R21, PT, PT, R9, 0x300, RZ ;  /* 0x0000030009157810 */ /* 0x000fca0007ffe0ff */
[----:B------:R-:W-:-:S05]  /*0e50*/  IMAD.WIDE.U32 R22, R21, 0x4, R16 ;  /* 0x0000000415167825 */ /* 0x000fca00078e0010 */
[----:B------:R0:W2:Y:S02]  /*0e60*/  LDG.E.CONSTANT R28, desc[UR4][R22.64] ;  /* 0x00000004161c7981 */ /* 0x0000a4000c1e9900 */
[----:B0-----:R-:W-:-:S05]  /*0e70*/  IMAD.WIDE.U32 R22, R8, 0x4, R10 ;  /* 0x0000000408167825 */ /* 0x001fca00078e000a */
[----:B------:R-:W2:Y:S01]  /*0e80*/  LDG.E.CONSTANT R29, desc[UR4][R22.64] ;  /* 0x00000004161d7981 */ /* 0x000ea2000c1e9900 */
[----:B------:R-:W-:-:S05]  /*0e90*/  IMAD.WIDE.U32 R30, R31, 0x4, R16 ;  /* 0x000000041f1e7825 */ /* 0x000fca00078e0010 */
[----:B------:R-:W3:Y:S01]  /*0ea0*/  LDG.E.CONSTANT R8, desc[UR4][R30.64] ;  /* 0x000000041e087981 */ /* 0x000ee2000c1e9900 */
[----:B------:R-:W-:-:S03]  /*0eb0*/  @P0 IADD3 R21, PT, PT, R7, -R6, RZ ;  /* 0x8000000607150210 */ /* 0x000fc60007ffe0ff */
[----:B------:R-:W4:Y:S01]  /*0ec0*/  LDG.E.CONSTANT R22, desc[UR4][R22.64+0x4] ;  /* 0x0000040416167981 */ /* 0x000f22000c1e9900 */
[----:B--2---:R-:W-:-:S03]  /*0ed0*/  FFMA R28, R29, R28, R26 ;  /* 0x0000001c1d1c7223 */ /* 0x004fc6000000001a */
[----:B------:R0:W2:Y:S01]  /*0ee0*/  LDG.E.CONSTANT R26, desc[UR4][R18.64+0x4] ;  /* 0x00000404121a7981 */ /* 0x0000a2000c1e9900 */
[----:B------:R-:W-:-:S04]  /*0ef0*/  @P0 LEA R21, R6, R21, 0x1 ;  /* 0x0000001506150211 */ /* 0x000fc800078e08ff */
[----:B------:R-:W-:Y:S01]  /*0f00*/  @P0 IADD3 R21, PT, PT, R21, 0x1, R20 ;  /* 0x0000000115150810 */ /* 0x000fe20007ffe014 */
[----:B---3--:R-:W-:Y:S01]  /*0f10*/  FFMA R28, R29, R8, R28 ;  /* 0x000000081d1c7223 */ /* 0x008fe2000000001c */
[----:B------:R-:W-:-:S03]  /*0f20*/  IADD3 R31, PT, PT, R9, 0x400, RZ ;  /* 0x00000400091f7810 */ /* 0x000fc60007ffe0ff */
[----:B0-----:R-:W-:Y:S01]  /*0f30*/  @P0 IMAD.WIDE.U32 R18, R21, 0x4, R12 ;  /* 0x0000000415120825 */ /* 0x001fe200078e000c */
[----:B--2---:R-:W-:-:S06]  /*0f40*/  MOV R8, R26 ;  /* 0x0000001a00087202 */ /* 0x004fcc0000000f00 */
[----:B------:R0:W2:Y:S02]  /*0f50*/  @P0 LDG.E.CONSTANT R8, desc[UR4][R18.64] ;  /* 0x0000000412080981 */ /* 0x0000a4000c1e9900 */
[----:B0-----:R-:W-:-:S04]  /*0f60*/  IMAD.WIDE.U32 R18, R31, 0x4, R16 ;  /* 0x000000041f127825 */ /* 0x001fc800078e0010 */
[----:B------:R-:W-:Y:S01]  /*0f70*/  VIADD R31, R9, 0x480 ;  /* 0x00000480091f7836 */ /* 0x000fe20000000000 */
[----:B------:R0:W3:Y:S03]  /*0f80*/  LDG.E.CONSTANT R25, desc[UR4][R18.64] ;  /* 0x0000000412197981 */ /* 0x0000e6000c1e9900 */
[----:B0-----:R-:W-:Y:S01]  /*0f90*/  IMAD.WIDE.U32 R18, R31, 0x4, R16 ;  /* 0x000000041f127825 */ /* 0x001fe200078e0010 */
[----:B------:R-:W-:-:S04]  /*0fa0*/  IADD3 R31, PT, PT, R9, 0x500, RZ ;  /* 0x00000500091f7810 */ /* 0x000fc80007ffe0ff */
[----:B------:R0:W4:Y:S02]  /*0fb0*/  LDG.E.CONSTANT R23, desc[UR4][R18.64] ;  /* 0x0000000412177981 */ /* 0x000124000c1e9900 */
[----:B0-----:R-:W-:-:S04]  /*0fc0*/  IMAD.WIDE.U32 R18, R31, 0x4, R16 ;  /* 0x000000041f127825 */ /* 0x001fc800078e0010 */
[----:B------:R-:W-:Y:S02]  /*0fd0*/  @P0 IMAD.WIDE.U32 R30, R27, 0x4, R10 ;  /* 0x000000041b1e0825 */ /* 0x000fe400078e000a */
[----:B------:R-:W2:Y:S04]  /*0fe0*/  LDG.E.CONSTANT R18, desc[UR4][R18.64] ;  /* 0x0000000412127981 */ /* 0x000ea8000c1e9900 */
[----:B------:R-:W3:Y:S02]  /*0ff0*/  @P0 LDG.E.CONSTANT R29, desc[UR4][R30.64] ;  /* 0x000000041e1d0981 */ /* 0x000ee4000c1e9900 */
[----:B---3--:R-:W-:Y:S01]  /*1000*/  FFMA R25, R25, R29, R28 ;  /* 0x0000001d19197223 */ /* 0x008fe2000000001c */
[----:B------:R-:W-:-:S05]  /*1010*/  IADD3 R29, PT, PT, R9, 0x580, RZ ;  /* 0x00000580091d7810 */ /* 0x000fca0007ffe0ff */
[----:B------:R-:W-:-:S06]  /*1020*/  IMAD.WIDE.U32 R28, R29, 0x4, R16 ;  /* 0x000000041d1c7825 */ /* 0x000fcc00078e0010 */
[----:B------:R-:W3:Y:S01]  /*1030*/  LDG.E.CONSTANT R28, desc[UR4][R28.64] ;  /* 0x000000041c1c7981 */ /* 0x000ee2000c1e9900 */
[----:B----4-:R-:W-:-:S04]  /*1040*/  FFMA R23, R26, R23, R25 ;  /* 0x000000171a177223 */ /* 0x010fc80000000019 */
[----:B--2---:R-:W-:Y:S01]  /*1050*/  FFMA R27, R26, R18, R23 ;  /* 0x000000121a1b7223 */ /* 0x004fe20000000017 */
[----:B------:R-:W-:Y:S01]  /*1060*/  MOV R23, R24 ;  /* 0x0000001800177202 */ /* 0x000fe20000000f00 */
[----:B------:R-:W-:Y:S01]  /*1070*/  @P0 IMAD.WIDE.U32 R18, R21, 0x4, R14 ;  /* 0x0000000415120825 */ /* 0x000fe200078e000e */
[----:B------:R-:W-:-:S04]  /*1080*/  MOV R25, R22 ;  /* 0x0000001600197202 */ /* 0x000fc80000000f00 */
[----:B------:R0:W2:Y:S02]  /*1090*/  @P0 LDG.E.CONSTANT R23, desc[UR4][R18.64] ;  /* 0x0000000412170981 */ /* 0x0000a4000c1e9900 */
[----:B0-----:R-:W-:Y:S01]  /*10a0*/  @P0 IMAD.WIDE.U32 R18, R21, 0x4, R10 ;  /* 0x0000000415120825 */ /* 0x001fe200078e000a */
[----:B------:R-:W-:-:S04]  /*10b0*/  IADD3 R21, PT, PT, R9, 0x600, RZ ;  /* 0x0000060009157810 */ /* 0x000fc80007ffe0ff */
[----:B------:R0:W4:Y:S02]  /*10c0*/  @P0 LDG.E.CONSTANT R25, desc[UR4][R18.64] ;  /* 0x0000000412190981 */ /* 0x000124000c1e9900 */
[----:B0-----:R-:W-:Y:S01]  /*10d0*/  IMAD.WIDE.U32 R18, R21, 0x4, R16 ;  /* 0x0000000415127825 */ /* 0x001fe200078e0010 */
[----:B------:R-:W-:-:S03]  /*10e0*/  IADD3 R21, PT, PT, R9, 0x680, RZ ;  /* 0x0000068009157810 */ /* 0x000fc60007ffe0ff */
[----:B---3--:R-:W-:Y:S02]  /*10f0*/  FFMA R27, R28, R8, R27 ;  /* 0x000000081c1b7223 */ /* 0x008fe4000000001b */
[----:B------:R0:W3:Y:S02]  /*1100*/  LDG.E.CONSTANT R8, desc[UR4][R18.64] ;  /* 0x0000000412087981 */ /* 0x0000e4000c1e9900 */
[----:B0-----:R-:W-:-:S05]  /*1110*/  IMAD.WIDE.U32 R18, R21, 0x4, R16 ;  /* 0x0000000415127825 */ /* 0x001fca00078e0010 */
[----:B------:R0:W2:Y:S01]  /*1120*/  LDG.E.CONSTANT R26, desc[UR4][R18.64] ;  /* 0x00000004121a7981 */ /* 0x0000a2000c1e9900 */
[C---:B------:R-:W-:Y:S01]  /*1130*/  VIADD R21, R9.reuse, 0x700 ;  /* 0x0000070009157836 */ /* 0x040fe20000000000 */
[C---:B------:R-:W-:Y:S02]  /*1140*/  IADD3 R29, PT, PT, R9.reuse, 0x780, RZ ;  /* 0x00000780091d7810 */ /* 0x040fe40007ffe0ff */
[----:B------:R-:W-:-:S03]  /*1150*/  IADD3 R31, PT, PT, R9, 0x880, RZ ;  /* 0x00000880091f7810 */ /* 0x000fc60007ffe0ff */
[----:B0-----:R-:W-:Y:S01]  /*1160*/  IMAD.WIDE.U32 R18, R29, 0x4, R16 ;  /* 0x000000041d127825 */ /* 0x001fe200078e0010 */
[----:B------:R-:W-:-:S03]  /*1170*/  IADD3 R29, PT, PT, R9, 0x800, RZ ;  /* 0x00000800091d7810 */ /* 0x000fc60007ffe0ff */
[----:B---3--:R-:W-:-:S04]  /*1180*/  FFMA R27, R24, R8, R27 ;  /* 0x00000008181b7223 */ /* 0x008fc8000000001b */
[----:B--2---:R-:W-:Y:S01]  /*1190*/  FFMA R24, R24, R26, R27 ;  /* 0x0000001a18187223 */ /* 0x004fe2000000001b */
[--C-:B------:R-:W-:Y:S02]  /*11a0*/  IMAD.WIDE.U32 R26, R21, 0x4, R16.reuse ;  /* 0x00000004151a7825 */ /* 0x100fe400078e0010 */
[----:B------:R-:W2:Y:S04]  /*11b0*/  LDG.E.CONSTANT R21, desc[UR4][R18.64] ;  /* 0x0000000412157981 */ /* 0x000ea8000c1e9900 */
[----:B------:R-:W3:Y:S01]  /*11c0*/  LDG.E.CONSTANT R27, desc[UR4][R26.64] ;  /* 0x000000041a1b7981 */ /* 0x000ee2000c1e9900 */
[----:B------:R-:W-:-:S04]  /*11d0*/  IMAD.WIDE.U32 R8, R29, 0x4, R16 ;  /* 0x000000041d087825 */ /* 0x000fc800078e0010 */
[----:B------:R-:W-:Y:S02]  /*11e0*/  IMAD.WIDE.U32 R16, R31, 0x4, R16 ;  /* 0x000000041f107825 */ /* 0x000fe400078e0010 */
[----:B------:R-:W4:Y:S04]  /*11f0*/  LDG.E.CONSTANT R8, desc[UR4][R8.64] ;  /* 0x0000000408087981 */ /* 0x000f28000c1e9900 */
[----:B------:R-:W4:Y:S01]  /*1200*/  LDG.E.CONSTANT R17, desc[UR4][R16.64] ;  /* 0x0000000410117981 */ /* 0x000f22000c1e9900 */
[----:B------:R-:W-:-:S05]  /*1210*/  SHF.L.U32 R29, R20, 0x3, RZ ;  /* 0x00000003141d7819 */ /* 0x000fca00000006ff */
[----:B------:R-:W-:-:S05]  /*1220*/  IMAD R20, R20, 0x9, -R29 ;  /* 0x0000000914147824 */ /* 0x000fca00078e0a1d */
[----:B------:R-:W-:Y:S01]  /*1230*/  IADD3 R20, PT, PT, R20, 0x2, RZ ;  /* 0x0000000214147810 */ /* 0x000fe20007ffe0ff */
[----:B---3--:R-:W-:Y:S01]  /*1240*/  FFMA R23, R27, R23, R24 ;  /* 0x000000171b177223 */ /* 0x008fe20000000018 */
[----:B------:R-:W-:-:S04]  /*1250*/  LOP3.LUT R27, R6, 0xfffffffe, RZ, 0xc0, !PT ;  /* 0xfffffffe061b7812 */ /* 0x000fc800078ec0ff */
[----:B------:R-:W-:Y:S01]  /*1260*/  ISETP.NE.AND P1, PT, R20, R27, PT ;  /* 0x0000001b1400720c */ /* 0x000fe20003f25270 */
[----:B--2---:R-:W-:-:S04]  /*1270*/  FFMA R21, R22, R21, R23 ;  /* 0x0000001516157223 */ /* 0x004fc80000000017 */
[----:B----4-:R-:W-:-:S04]  /*1280*/  FFMA R18, R22, R8, R21 ;  /* 0x0000000816127223 */ /* 0x010fc80000000015 */
[----:B------:R-:W-:-:S04]  /*1290*/  FFMA R21, R17, R25, R18 ;  /* 0x0000001911157223 */ /* 0x000fc80000000012 */
[----:B------:R-:W-:Y:S05]  /*12a0*/  @P1 BRA `(.L_x_7) ;  /* 0xfffffff800481947 */ /* 0x000fea000383ffff */
[----:B------:R-:W-:-:S07]  /*12b0*/  MOV R25, R27 ;  /* 0x0000001b00197202 */ /* 0x000fce0000000f00 */
.L_x_6:
[----:B------:R-:W-:-:S04]  /*12c0*/  LOP3.LUT R8, R6, 0x1, RZ, 0xc0, !PT ;  /* 0x0000000106087812 */ /* 0x000fc800078ec0ff */
[----:B------:R-:W-:-:S13]  /*12d0*/  ISETP.NE.U32.AND P0, PT, R8, 0x1, PT ;  /* 0x000000010800780c */ /* 0x000fda0003f05070 */
[----:B------:R-:W-:Y:S05]  /*12e0*/  @P0 BRA `(.L_x_8) ;  /* 0x0000001000900947 */ /* 0x000fea0003800000 */
[----:B------:R-:W-:Y:S01]  /*12f0*/  IMAD.IADD R26, R7, 0x1, R25 ;  /* 0x00000001071a7824 */ /* 0x000fe200078e0219 */
[----:B------:R-:W0:Y:S03]  /*1300*/  LDC.64 R16, c[0x0][0x3b0] ;  /* 0x0000ec00ff107b82 */ /* 0x000e260000000a00 */
[----:B------:R-:W-:-:S05]  /*1310*/  IMAD.WIDE.U32 R22, R26, 0x4, R12 ;  /* 0x000000041a167825 */ /* 0x000fca00078e000c */
[----:B------:R1:W2:Y:S01]  /*1320*/  LDG.E.CONSTANT R20, desc[UR4][R22.64] ;  /* 0x0000000416147981 */ /* 0x0002a2000c1e9900 */
[----:B------:R-:W-:Y:S01]  /*1330*/  ISETP.NE.AND P0, PT, R5, R3, PT ;  /* 0x000000030500720c */ /* 0x000fe20003f05270 */
[----:B------:R-:W-:Y:S02]  /*1340*/  IMAD R25, R25, 0x480, R0 ;  /* 0x0000048019197824 */ /* 0x000fe400078e0200 */
[----:B------:R-:W-:-:S03]  /*1350*/  IMAD.WIDE.U32 R8, R26, 0x4, R14 ;  /* 0x000000041a087825 */ /* 0x000fc600078e000e */
[C---:B------:R-:W-:Y:S02]  /*1360*/  IADD3 R19, PT, PT, R25.reuse, 0x80, RZ ;  /* 0x0000008019137810 */ /* 0x040fe40007ffe0ff */
[C---:B------:R-:W-:Y:S01]  /*1370*/  IADD3 R31, PT, PT, R25.reuse, 0x100, RZ ;  /* 0x00000100191f7810 */ /* 0x040fe20007ffe0ff */
[----:B------:R-:W3:Y:S01]  /*1380*/  LDG.E.CONSTANT R8, desc[UR4][R8.64] ;  /* 0x0000000408087981 */ /* 0x000ee2000c1e9900 */
[----:B0-----:R-:W-:-:S03]  /*1390*/  IMAD.WIDE.U32 R28, R25, 0x4, R16 ;  /* 0x00000004191c7825 */ /* 0x001fc600078e0010 */
[----:B------:R-:W-:Y:S01]  /*13a0*/  @P0 IADD3 R7, PT, PT, R26, R6, RZ ;  /* 0x000000061a070210 */ /* 0x000fe20007ffe0ff */
[----:B------:R-:W-:Y:S01]  /*13b0*/  IMAD.WIDE.U32 R18, R19, 0x4, R16 ;  /* 0x0000000413127825 */ /* 0x000fe200078e0010 */
[----:B------:R-:W4:Y:S03]  /*13c0*/  LDG.E.CONSTANT R24, desc[UR4][R28.64] ;  /* 0x000000041c187981 */ /* 0x000f26000c1e9900 */
[----:B-1----:R-:W-:Y:S01]  /*13d0*/  @P0 IMAD.WIDE.U32 R22, R7, 0x4, R12 ;  /* 0x0000000407160825 */ /* 0x002fe200078e000c */
[----:B------:R0:W4:Y:S03]  /*13e0*/  LDG.E.CONSTANT R27, desc[UR4][R18.64] ;  /* 0x00000004121b7981 */ /* 0x000126000c1e9900 */
[----:B0-----:R-:W-:-:S05]  /*13f0*/  IMAD.WIDE.U32 R18, R31, 0x4, R16 ;  /* 0x000000041f127825 */ /* 0x001fca00078e0010 */
[----:B------:R0:W4:Y:S02]  /*1400*/  LDG.E.CONSTANT R28, desc[UR4][R18.64] ;  /* 0x00000004121c7981 */ /* 0x000124000c1e9900 */
[----:B0-----:R-:W-:-:S05]  /*1410*/  IMAD.WIDE.U32 R18, R26, 0x4, R10 ;  /* 0x000000041a127825 */ /* 0x001fca00078e000a */
[----:B------:R0:W4:Y:S01]  /*1420*/  LDG.E.CONSTANT R6, desc[UR4][R18.64] ;  /* 0x0000000412067981 */ /* 0x000122000c1e9900 */
[----:B--2---:R-:W-:-:S06]  /*1430*/  MOV R9, R20 ;  /* 0x0000001400097202 */ /* 0x004fcc0000000f00 */
[----:B------:R3:W2:Y:S01]  /*1440*/  @P0 LDG.E.CONSTANT R9, desc[UR4][R22.64] ;  /* 0x0000000416090981 */ /* 0x0006a2000c1e9900 */
[----:B0-----:R-:W-:-:S04]  /*1450*/  @P0 IMAD.WIDE.U32 R18, R7, 0x4, R14 ;  /* 0x0000000407120825 */ /* 0x001fc800078e000e */
[C---:B------:R-:W-:Y:S01]  /*1460*/  VIADD R29, R25.reuse, 0x200 ;  /* 0x00000200191d7836 */ /* 0x040fe20000000000 */
[----:B---3--:R-:W-:Y:S01]  /*1470*/  MOV R22, R8 ;  /* 0x0000000800167202 */ /* 0x008fe20000000f00 */
[----:B----4-:R-:W-:Y:S01]  /*1480*/  FFMA R24, R20, R24, R21 ;  /* 0x0000001814187223 */ /* 0x010fe20000000015 */
[----:B------:R-:W-:-:S04]  /*1490*/  IADD3 R21, PT, PT, R25, 0x180, RZ ;  /* 0x0000018019157810 */ /* 0x000fc80007ffe0ff */
[----:B------:R0:W3:Y:S01]  /*14a0*/  @P0 LDG.E.CONSTANT R22, desc[UR4][R18.64] ;  /* 0x0000000412160981 */ /* 0x0000e2000c1e9900 */
[----:B------:R-:W-:Y:S01]  /*14b0*/  FFMA R27, R20, R27, R24 ;  /* 0x0000001b141b7223 */ /* 0x000fe20000000018 */
[----:B------:R-:W-:-:S05]  /*14c0*/  IMAD.WIDE.U32 R20, R21, 0x4, R16 ;  /* 0x0000000415147825 */ /* 0x000fca00078e0010 */
[----:B------:R-:W4:Y:S01]  /*14d0*/  LDG.E.CONSTANT R23, desc[UR4][R20.64] ;  /* 0x0000000414177981 */ /* 0x000f22000c1e9900 */
[----:B0-----:R-:W-:Y:S01]  /*14e0*/  IMAD.WIDE.U32 R18, R29, 0x4, R16 ;  /* 0x000000041d127825 */ /* 0x001fe200078e0010 */
[----:B------:R-:W-:-:S04]  /*14f0*/  IADD3 R29, PT, PT, R25, 0x380, RZ ;  /* 0x00000380191d7810 */ /* 0x000fc80007ffe0ff */
[----:B------:R0:W3:Y:S02]  /*1500*/  LDG.E.CONSTANT R24, desc[UR4][R18.64] ;  /* 0x0000000412187981 */ /* 0x0000e4000c1e9900 */
[----:B0-----:R-:W-:-:S04]  /*1510*/  IMAD.WIDE.U32 R18, R29, 0x4, R16 ;  /* 0x000000041d127825 */ /* 0x001fc800078e0010 */
[----:B--2---:R-:W-:Y:S01]  /*1520*/  FFMA R9, R28, R9, R27 ;  /* 0x000000091c097223 */ /* 0x004fe2000000001b */
[----:B------:R-:W-:-:S05]  /*1530*/  IADD3 R27, PT, PT, R25, 0x280, RZ ;  /* 0x00000280191b7810 */ /* 0x000fca0007ffe0ff */
[--C-:B------:R-:W-:Y:S01]  /*1540*/  IMAD.WIDE.U32 R20, R27, 0x4, R16.reuse ;  /* 0x000000041b147825 */ /* 0x100fe200078e0010 */
[C---:B------:R-:W-:Y:S02]  /*1550*/  IADD3 R27, PT, PT, R25.reuse, 0x300, RZ ;  /* 0x00000300191b7810 */ /* 0x040fe40007ffe0ff */
[----:B------:R-:W-:Y:S02]  /*1560*/  IADD3 R25, PT, PT, R25, 0x400, RZ ;  /* 0x0000040019197810 */ /* 0x000fe40007ffe0ff */
[----:B------:R0:W2:Y:S02]  /*1570*/  LDG.E.CONSTANT R26, desc[UR4][R20.64] ;  /* 0x00000004141a7981 */ /* 0x0000a4000c1e9900 */
[--C-:B0-----:R-:W-:Y:S02]  /*1580*/  IMAD.WIDE.U32 R20, R27, 0x4, R16.reuse ;  /* 0x000000041b147825 */ /* 0x101fe400078e0010 */
[----:B------:R0:W2:Y:S02]  /*1590*/  LDG.E.CONSTANT R27, desc[UR4][R18.64] ;  /* 0x00000004121b7981 */ /* 0x0000a4000c1e9900 */
[----:B------:R-:W-:-:S02]  /*15a0*/  IMAD.WIDE.U32 R16, R25, 0x4, R16 ;  /* 0x0000000419107825 */ /* 0x000fc400078e0010 */
[----:B------:R-:W2:Y:S04]  /*15b0*/  LDG.E.CONSTANT R25, desc[UR4][R20.64] ;  /* 0x0000000414197981 */ /* 0x000ea8000c1e9900 */
[----:B------:R-:W2:Y:S01]  /*15c0*/  LDG.E.CONSTANT R17, desc[UR4][R16.64] ;  /* 0x0000000410117981 */ /* 0x000ea2000c1e9900 */
[----:B0-----:R-:W-:Y:S01]  /*15d0*/  @P0 IMAD.WIDE.U32 R18, R7, 0x4, R10 ;  /* 0x0000000407120825 */ /* 0x001fe200078e000a */
[----:B------:R-:W-:-:S06]  /*15e0*/  MOV R7, R6 ;  /* 0x0000000600077202 */ /* 0x000fcc0000000f00 */
[----:B------:R-:W2:Y:S01]  /*15f0*/  @P0 LDG.E.CONSTANT R7, desc[UR4][R18.64] ;  /* 0x0000000412070981 */ /* 0x000ea2000c1e9900 */
[----:B----4-:R-:W-:-:S04]  /*1600*/  FFMA R9, R8, R23, R9 ;  /* 0x0000001708097223 */ /* 0x010fc80000000009 */
[----:B---3--:R-:W-:-:S04]  /*1610*/  FFMA R9, R8, R24, R9 ;  /* 0x0000001808097223 */ /* 0x008fc80000000009 */
[----:B--2---:R-:W-:-:S04]  /*1620*/  FFMA R9, R26, R22, R9 ;  /* 0x000000161a097223 */ /* 0x004fc80000000009 */
[----:B------:R-:W-:-:S04]  /*1630*/  FFMA R8, R6, R25, R9 ;  /* 0x0000001906087223 */ /* 0x000fc80000000009 */
[----:B------:R-:W-:-:S04]  /*1640*/  FFMA R8, R6, R27, R8 ;  /* 0x0000001b06087223 */ /* 0x000fc80000000008 */
[----:B------:R-:W-:Y:S01]  /*1650*/  FFMA R21, R17, R7, R8 ;  /* 0x0000000711157223 */ /* 0x000fe20000000008 */
[----:B------:R-:W-:Y:S06]  /*1660*/  BRA `(.L_x_8) ;  /* 0x0000000c00b07947 */ /* 0x000fec0003800000 */
.L_x_5:
[----:B------:R-:W-:-:S13]  /*1670*/  ISETP.NE.AND P0, PT, R5, R3, PT ;  /* 0x000000030500720c */ /* 0x000fda0003f05270 */
[----:B------:R-:W-:Y:S05]  /*1680*/  @!P0 BRA `(.L_x_9) ;  /* 0x0000000400088947 */ /* 0x000fea0003800000 */
[----:B------:R-:W-:Y:S02]  /*1690*/  HFMA2 R21, -RZ, RZ, 0, 0 ;  /* 0x00000000ff157431 */ /* 0x000fe400000001ff */
[----:B------:R-:W-:Y:S01]  /*16a0*/  IMAD R9, R9, R6, RZ ;  /* 0x0000000609097224 */ /* 0x000fe200078e02ff */
[----:B------:R-:W-:Y:S01]  /*16b0*/  IADD3 R22, PT, PT, -R6, RZ, RZ ;  /* 0x000000ff06167210 */ /* 0x000fe20007ffe1ff */
[----:B------:R-:W-:-:S07]  /*16c0*/  VIADD R6, R0, 0x200 ;  /* 0x0000020000067836 */ /* 0x000fce0000000000 */
.L_x_10:
[----:B------:R-:W0:Y:S01]  /*16d0*/  LDC.64 R16, c[0x0][0x3b0] ;  /* 0x0000ec00ff107b82 */ /* 0x000e220000000a00 */
[----:B------:R-:W-:Y:S01]  /*16e0*/  IADD3 R19, PT, PT, R6, -0x200, RZ ;  /* 0xfffffe0006137810 */ /* 0x000fe20007ffe0ff */
[----:B------:R-:W-:Y:S01]  /*16f0*/  IMAD.WIDE.U32 R24, R8, 0x4, R12 ;  /* 0x0000000408187825 */ /* 0x000fe200078e000c */
[----:B------:R-:W-:-:S04]  /*1700*/  IADD3 R27, PT, PT, R6, -0x180, RZ ;  /* 0xfffffe80061b7810 */ /* 0x000fc80007ffe0ff */
[----:B------:R1:W2:Y:S02]  /*1710*/  LDG.E.CONSTANT R20, desc[UR4][R24.64] ;  /* 0x0000000418147981 */ /* 0x0002a4000c1e9900 */
[----:B-1----:R-:W-:-:S05]  /*1720*/  IMAD.WIDE.U32 R24, R7, 0x4, R12 ;  /* 0x0000000407187825 */ /* 0x002fca00078e000c */
[----:B------:R-:W3:Y:S01]  /*1730*/  LDG.E.CONSTANT R28, desc[UR4][R24.64] ;  /* 0x00000004181c7981 */ /* 0x000ee2000c1e9900 */
[----:B0-----:R-:W-:-:S05]  /*1740*/  IMAD.WIDE.U32 R18, R19, 0x4, R16 ;  /* 0x0000000413127825 */ /* 0x001fca00078e0010 */
[----:B------:R0:W2:Y:S02]  /*1750*/  LDG.E.CONSTANT R23, desc[UR4][R18.64] ;  /* 0x0000000412177981 */ /* 0x0000a4000c1e9900 */
[----:B0-----:R-:W-:-:S05]  /*1760*/  IMAD.WIDE.U32 R18, R27, 0x4, R16 ;  /* 0x000000041b127825 */ /* 0x001fca00078e0010 */
[----:B------:R0:W3:Y:S01]  /*1770*/  LDG.E.CONSTANT R29, desc[UR4][R18.64] ;  /* 0x00000004121d7981 */ /* 0x0000e2000c1e9900 */
[----:B------:R-:W-:Y:S01]  /*1780*/  IADD3 R31, PT, PT, R6, -0x100, RZ ;  /* 0xffffff00061f7810 */ /* 0x000fe20007ffe0ff */
[----:B------:R-:W-:-:S06]  /*1790*/  IMAD.WIDE.U32 R26, R9, 0x4, R12 ;  /* 0x00000004091a7825 */ /* 0x000fcc00078e000c */
[----:B------:R-:W4:Y:S01]  /*17a0*/  LDG.E.CONSTANT R26, desc[UR4][R26.64] ;  /* 0x000000041a1a7981 */ /* 0x000f22000c1e9900 */
[----:B0-----:R-:W-:-:S04]  /*17b0*/  IMAD.WIDE.U32 R18, R31, 0x4, R16 ;  /* 0x000000041f127825 */ /* 0x001fc800078e0010 */
[----:B--2---:R-:W-:Y:S01]  /*17c0*/  FFMA R23, R20, R23, R21 ;  /* 0x0000001714177223 */ /* 0x004fe20000000015 */
[----:B------:R-:W-:-:S05]  /*17d0*/  IMAD.WIDE.U32 R20, R8, 0x4, R14 ;  /* 0x0000000408147825 */ /* 0x000fca00078e000e */
[----:B------:R0:W2:Y:S01]  /*17e0*/  LDG.E.CONSTANT R25, desc[UR4][R20.64] ;  /* 0x0000000414197981 */ /* 0x0000a2000c1e9900 */
[----:B---3--:R-:W-:Y:S01]  /*17f0*/  FFMA R24, R28, R29, R23 ;  /* 0x0000001d1c187223 */ /* 0x008fe20000000017 */
[----:B------:R-:W-:Y:S02]  /*1800*/  IADD3 R29, PT, PT, R6, -0x80, RZ ;  /* 0xffffff80061d7810 */ /* 0x000fe40007ffe0ff */
[----:B------:R1:W4:Y:S01]  /*1810*/  LDG.E.CONSTANT R23, desc[UR4][R18.64] ;  /* 0x0000000412177981 */ /* 0x000322000c1e9900 */
[----:B0-----:R-:W-:-:S06]  /*1820*/  IMAD.WIDE.U32 R20, R7, 0x4, R14 ;  /* 0x0000000407147825 */ /* 0x001fcc00078e000e */
[----:B------:R-:W3:Y:S01]  /*1830*/  LDG.E.CONSTANT R20, desc[UR4][R20.64] ;  /* 0x0000000414147981 */ /* 0x000ee2000c1e9900 */
[----:B-1----:R-:W-:-:S05]  /*1840*/  IMAD.WIDE.U32 R18, R29, 0x4, R16 ;  /* 0x000000041d127825 */ /* 0x002fca00078e0010 */
[----:B------:R0:W2:Y:S02]  /*1850*/  LDG.E.CONSTANT R27, desc[UR4][R18.64] ;  /* 0x00000004121b7981 */ /* 0x0000a4000c1e9900 */
[----:B0-----:R-:W-:-:S05]  /*1860*/  IMAD.WIDE.U32 R18, R6, 0x4, R16 ;  /* 0x0000000406127825 */ /* 0x001fca00078e0010 */
[----:B------:R0:W3:Y:S02]  /*1870*/  LDG.E.CONSTANT R21, desc[UR4][R18.64] ;  /* 0x0000000412157981 */ /* 0x0000e4000c1e9900 */
[----:B0-----:R-:W-:Y:S01]  /*1880*/  IMAD.WIDE.U32 R18, R9, 0x4, R14 ;  /* 0x0000000409127825 */ /* 0x001fe200078e000e */
[----:B------:R-:W-:-:S03]  /*1890*/  IADD3 R31, PT, PT, R6, 0x200, RZ ;  /* 0x00000200061f7810 */ /* 0x000fc60007ffe0ff */
[----:B----4-:R-:W-:Y:S02]  /*18a0*/  FFMA R24, R26, R23, R24 ;  /* 0x000000171a187223 */ /* 0x010fe40000000018 */
[----:B------:R0:W4:Y:S02]  /*18b0*/  LDG.E.CONSTANT R26, desc[UR4][R18.64] ;  /* 0x00000004121a7981 */ /* 0x000124000c1e9900 */
[----:B--2---:R-:W-:Y:S01]  /*18c0*/  FFMA R23, R25, R27, R24 ;  /* 0x0000001b19177223 */ /* 0x004fe20000000018 */
[----:B------:R-:W-:Y:S01]  /*18d0*/  IADD3 R27, PT, PT, R6, 0x80, RZ ;  /* 0x00000080061b7810 */ /* 0x000fe20007ffe0ff */
[----:B------:R-:W-:-:S04]  /*18e0*/  IMAD.WIDE.U32 R24, R8, 0x4, R10 ;  /* 0x0000000408187825 */ /* 0x000fc800078e000a */
[----:B0-----:R-:W-:Y:S01]  /*18f0*/  IMAD.WIDE.U32 R18, R27, 0x4, R16 ;  /* 0x000000041b127825 */ /* 0x001fe200078e0010 */
[----:B------:R-:W-:Y:S01]  /*1900*/  IADD3 R27, PT, PT, R6, 0x180, RZ ;  /* 0x00000180061b7810 */ /* 0x000fe20007ffe0ff */
[----:B------:R-:W2:Y:S02]  /*1910*/  LDG.E.CONSTANT R25, desc[UR4][R24.64] ;  /* 0x0000000418197981 */ /* 0x000ea4000c1e9900 */
[----:B---3--:R-:W-:Y:S01]  /*1920*/  FFMA R23, R20, R21, R23 ;  /* 0x0000001514177223 */ /* 0x008fe20000000017 */
[----:B------:R-:W-:Y:S01]  /*1930*/  VIADD R21, R6, 0x100 ;  /* 0x0000010006157836 */ /* 0x000fe20000000000 */
[----:B------:R0:W4:Y:S03]  /*1940*/  LDG.E.CONSTANT R24, desc[UR4][R18.64] ;  /* 0x0000000412187981 */ /* 0x000126000c1e9900 */
[----:B0-----:R-:W-:-:S04]  /*1950*/  IMAD.WIDE.U32 R18, R21, 0x4, R16 ;  /* 0x0000000415127825 */ /* 0x001fc800078e0010 */
[--C-:B------:R-:W-:Y:S02]  /*1960*/  IMAD.WIDE.U32 R20, R27, 0x4, R16.reuse ;  /* 0x000000041b147825 */ /* 0x100fe400078e0010 */
[----:B------:R0:W2:Y:S02]  /*1970*/  LDG.E.CONSTANT R27, desc[UR4][R18.64] ;  /* 0x00000004121b7981 */ /* 0x0000a4000c1e9900 */
[----:B------:R-:W-:Y:S02]  /*1980*/  IMAD.WIDE.U32 R16, R31, 0x4, R16 ;  /* 0x000000041f107825 */ /* 0x000fe400078e0010 */
[----:B------:R-:W3:Y:S04]  /*1990*/  LDG.E.CONSTANT R20, desc[UR4][R20.64] ;  /* 0x0000000414147981 */ /* 0x000ee8000c1e9900 */
[----:B------:R1:W3:Y:S01]  /*19a0*/  LDG.E.CONSTANT R28, desc[UR4][R16.64] ;  /* 0x00000004101c7981 */ /* 0x0002e2000c1e9900 */
[----:B0-----:R-:W-:-:S05]  /*19b0*/  IMAD.WIDE.U32 R18, R7, 0x4, R10 ;  /* 0x0000000407127825 */ /* 0x001fca00078e000a */
[----:B------:R-:W3:Y:S01]  /*19c0*/  LDG.E.CONSTANT R29, desc[UR4][R18.64] ;  /* 0x00000004121d7981 */ /* 0x000ee2000c1e9900 */
[----:B-1----:R-:W-:-:S05]  /*19d0*/  IMAD.WIDE.U32 R16, R9, 0x4, R10 ;  /* 0x0000000409107825 */ /* 0x002fca00078e000a */
[----:B------:R-:W3:Y:S01]  /*19e0*/  LDG.E.CONSTANT R31, desc[UR4][R16.64] ;  /* 0x00000004101f7981 */ /* 0x000ee2000c1e9900 */
[----:B------:R-:W-:-:S04]  /*19f0*/  IADD3 R22, PT, PT, R22, 0x1, RZ ;  /* 0x0000000116167810 */ /* 0x000fc80007ffe0ff */
[----:B------:R-:W-:Y:S01]  /*1a00*/  ISETP.NE.AND P0, PT, R22, RZ, PT ;  /* 0x000000ff1600720c */ /* 0x000fe20003f05270 */
[----:B------:R-:W-:Y:S01]  /*1a10*/  VIADD R6, R6, 0x480 ;  /* 0x0000048006067836 */ /* 0x000fe20000000000 */
[----:B------:R-:W-:Y:S02]  /*1a20*/  IADD3 R8, PT, PT, R8, 0x1, RZ ;  /* 0x0000000108087810 */ /* 0x000fe40007ffe0ff */
[----:B------:R-:W-:Y:S02]  /*1a30*/  IADD3 R9, PT, PT, R9, 0x1, RZ ;  /* 0x0000000109097810 */ /* 0x000fe40007ffe0ff */
[----:B------:R-:W-:Y:S01]  /*1a40*/  IADD3 R7, PT, PT, R7, 0x1, RZ ;  /* 0x0000000107077810 */ /* 0x000fe20007ffe0ff */
[----:B----4-:R-:W-:-:S04]  /*1a50*/  FFMA R24, R26, R24, R23 ;  /* 0x000000181a187223 */ /* 0x010fc80000000017 */
[----:B--2---:R-:W-:-:S04]  /*1a60*/  FFMA R24, R25, R27, R24 ;  /* 0x0000001b19187223 */ /* 0x004fc80000000018 */
[----:B---3--:R-:W-:-:S04]  /*1a70*/  FFMA R20, R29, R20, R24 ;  /* 0x000000141d147223 */ /* 0x008fc80000000018 */
[----:B------:R-:W-:Y:S01]  /*1a80*/  FFMA R21, R31, R28, R20 ;  /* 0x0000001c1f157223 */ /* 0x000fe20000000014 */
[----:B------:R-:W-:Y:S06]  /*1a90*/  @P0 BRA `(.L_x_10) ;  /* 0xfffffffc000c0947 */ /* 0x000fec000383ffff */
[----:B------:R-:W-:Y:S05]  /*1aa0*/  BRA `(.L_x_8) ;  /* 0x0000000800a07947 */ /* 0x000fea0003800000 */
.L_x_9:
[----:B------:R-:W-:Y:S01]  /*1ab0*/  ISETP.NE.AND P0, PT, R16, RZ, PT ;  /* 0x000000ff1000720c */ /* 0x000fe20003f05270 */
[----:B------:R-:W-:Y:S01]  /*1ac0*/  HFMA2 R19, -RZ, RZ, 0, 0 ;  /* 0x00000000ff137431 */ /* 0x000fe200000001ff */
[----:B------:R-:W-:-:S11]  /*1ad0*/  MOV R21, RZ ;  /* 0x000000ff00157202 */ /* 0x000fd60000000f00 */
[----:B------:R-:W-:Y:S05]  /*1ae0*/  @!P0 BRA `(.L_x_11) ;  /* 0x0000000400b88947 */ /* 0x000fea0003800000 */
[----:B------:R-:W-:Y:S02]  /*1af0*/  MOV R21, RZ ;  /* 0x000000ff00157202 */ /* 0x000fe40000000f00 */
[----:B------:R-:W-:-:S07]  /*1b00*/  MOV R9, RZ ;  /* 0x000000ff00097202 */ /* 0x000fce0000000f00 */
.L_x_12:
[----:B------:R-:W0:Y:S01]  /*1b10*/  LDC.64 R16, c[0x0][0x3b0] ;  /* 0x0000ec00ff107b82 */ /* 0x000e220000000a00 */
[----:B------:R-:W-:Y:S01]  /*1b20*/  IADD3 R24, PT, PT, R8, R9, RZ ;  /* 0x0000000908187210 */ /* 0x000fe20007ffe0ff */
[----:B------:R-:W-:-:S04]  /*1b30*/  IMAD R27, R9, 0x480, R0 ;  /* 0x00000480091b7824 */ /* 0x000fc800078e0200 */
[----:B------:R-:W-:Y:S01]  /*1b40*/  IMAD.WIDE.U32 R18, R24, 0x4, R12 ;  /* 0x0000000418127825 */ /* 0x000fe200078e000c */
[----:B------:R-:W-:-:S04]  /*1b50*/  IADD3 R25, PT, PT, R27, 0x80, RZ ;  /* 0x000000801b197810 */ /* 0x000fc80007ffe0ff */
[----:B------:R1:W2:Y:S01]  /*1b60*/  LDG.E.CONSTANT R20, desc[UR4][R18.64] ;  /* 0x0000000412147981 */ /* 0x0002a2000c1e9900 */
[----:B------:R-:W-:Y:S02]  /*1b70*/  IMAD.IADD R26, R7, 0x1, R9 ;  /* 0x00000001071a7824 */ /* 0x000fe400078e0209 */
[----:B0-----:R-:W-:-:S04]  /*1b80*/  IMAD.WIDE.U32 R22, R27, 0x4, R16 ;  /* 0x000000041b167825 */ /* 0x001fc800078e0010 */
[----:B-1----:R-:W-:Y:S02]  /*1b90*/  IMAD.WIDE.U32 R18, R25, 0x4, R16 ;  /* 0x0000000419127825 */ /* 0x002fe400078e0010 */
[----:B------:R-:W2:Y:S04]  /*1ba0*/  LDG.E.CONSTANT R22, desc[UR4][R22.64] ;  /* 0x0000000416167981 */ /* 0x000ea8000c1e9900 */
[----:B------:R0:W3:Y:S02]  /*1bb0*/  LDG.E.CONSTANT R28, desc[UR4][R18.64] ;  /* 0x00000004121c7981 */ /* 0x0000e4000c1e9900 */
[----:B0-----:R-:W-:-:S05]  /*1bc0*/  IMAD.WIDE.U32 R18, R26, 0x4, R12 ;  /* 0x000000041a127825 */ /* 0x001fca00078e000c */
[----:B------:R0:W3:Y:S01]  /*1bd0*/  LDG.E.CONSTANT R25, desc[UR4][R18.64] ;  /* 0x0000000412197981 */ /* 0x0000e2000c1e9900 */
[----:B------:R-:W-:-:S05]  /*1be0*/  IADD3 R29, PT, PT, R27, 0x180, RZ ;  /* 0x000001801b1d7810 */ /* 0x000fca0007ffe0ff */
[----:B0-----:R-:W-:-:S05]  /*1bf0*/  IMAD.WIDE.U32 R18, R29, 0x4, R16 ;  /* 0x000000041d127825 */ /* 0x001fca00078e0010 */
[----:B------:R0:W4:Y:S02]  /*1c00*/  LDG.E.CONSTANT R23, desc[UR4][R18.64] ;  /* 0x0000000412177981 */ /* 0x000124000c1e9900 */
[----:B0-----:R-:W-:-:S04]  /*1c10*/  IMAD.WIDE.U32 R18, R24, 0x4, R14 ;  /* 0x0000000418127825 */ /* 0x001fc800078e000e */
[----:B--2---:R-:W-:Y:S01]  /*1c20*/  FFMA R20, R20, R22, R21 ;  /* 0x0000001614147223 */ /* 0x004fe20000000015 */
[----:B------:R-:W-:Y:S01]  /*1c30*/  IADD3 R21, PT, PT, R27, 0x100, RZ ;  /* 0x000001001b157810 */ /* 0x000fe20007ffe0ff */
[----:B------:R0:W4:Y:S02]  /*1c40*/  LDG.E.CONSTANT R22, desc[UR4][R18.64] ;  /* 0x0000000412167981 */ /* 0x000124000c1e9900 */
[----:B---3--:R-:W-:Y:S02]  /*1c50*/  FFMA R28, R25, R28, R20 ;  /* 0x0000001c191c7223 */ /* 0x008fe40000000014 */
[----:B------:R-:W-:-:S06]  /*1c60*/  IMAD.WIDE.U32 R20, R21, 0x4, R16 ;  /* 0x0000000415147825 */ /* 0x000fcc00078e0010 */
[----:B------:R-:W2:Y:S01]  /*1c70*/  LDG.E.CONSTANT R20, desc[UR4][R20.64] ;  /* 0x0000000414147981 */ /* 0x000ea2000c1e9900 */
[----:B------:R-:W-:-:S05]  /*1c80*/  IADD3 R29, PT, PT, R27, 0x200, RZ ;  /* 0x000002001b1d7810 */ /* 0x000fca0007ffe0ff */
[----:B0-----:R-:W-:Y:S01]  /*1c90*/  IMAD.WIDE.U32 R18, R29, 0x4, R16 ;  /* 0x000000041d127825 */ /* 0x001fe200078e0010 */
[----:B------:R-:W-:-:S03]  /*1ca0*/  IADD3 R29, PT, PT, R27, 0x280, RZ ;  /* 0x000002801b1d7810 */ /* 0x000fc60007ffe0ff */
[----:B--2---:R-:W-:Y:S01]  /*1cb0*/  FFMA R25, R25, R20, R28 ;  /* 0x0000001419197223 */ /* 0x004fe2000000001c */
[----:B------:R-:W-:-:S04]  /*1cc0*/  IMAD.WIDE.U32 R20, R26, 0x4, R14 ;  /* 0x000000041a147825 */ /* 0x000fc800078e000e */
[----:B----4-:R-:W-:Y:S02]  /*1cd0*/  FFMA R22, R22, R23, R25 ;  /* 0x0000001716167223 */ /* 0x010fe40000000019 */
[----:B------:R0:W2:Y:S04]  /*1ce0*/  LDG.E.CONSTANT R25, desc[UR4][R18.64] ;  /* 0x0000000412197981 */ /* 0x0000a8000c1e9900 */
[----:B------:R-:W2:Y:S01]  /*1cf0*/  LDG.E.CONSTANT R23, desc[UR4][R20.64] ;  /* 0x0000000414177981 */ /* 0x000ea2000c1e9900 */
[----:B0-----:R-:W-:-:S05]  /*1d00*/  IMAD.WIDE.U32 R18, R29, 0x4, R16 ;  /* 0x000000041d127825 */ /* 0x001fca00078e0010 */
[----:B------:R0:W3:Y:S02]  /*1d10*/  LDG.E.CONSTANT R29, desc[UR4][R18.64] ;  /* 0x00000004121d7981 */ /* 0x0000e4000c1e9900 */
[----:B0-----:R-:W-:-:S04]  /*1d20*/  IMAD.WIDE.U32 R18, R24, 0x4, R10 ;  /* 0x0000000418127825 */ /* 0x001fc800078e000a */
[----:B--2---:R-:W-:Y:S01]  /*1d30*/  FFMA R22, R23, R25, R22 ;  /* 0x0000001917167223 */ /* 0x004fe20000000016 */
[----:B------:R-:W-:-:S03]  /*1d40*/  IADD3 R25, PT, PT, R27, 0x300, RZ ;  /* 0x000003001b197810 */ /* 0x000fc60007ffe0ff */
[----:B---3--:R-:W-:Y:S01]  /*1d50*/  FFMA R22, R23, R29, R22 ;  /* 0x0000001d17167223 */ /* 0x008fe20000000016 */
[----:B------:R-:W-:Y:S01]  /*1d60*/  IADD3 R29, PT, PT, R27, 0x380, RZ ;  /* 0x000003801b1d7810 */ /* 0x000fe20007ffe0ff */
[----:B------:R0:W2:Y:S01]  /*1d70*/  LDG.E.CONSTANT R23, desc[UR4][R18.64] ;  /* 0x0000000412177981 */ /* 0x0000a2000c1e9900 */
[----:B------:R-:W-:-:S06]  /*1d80*/  IMAD.WIDE.U32 R20, R25, 0x4, R16 ;  /* 0x0000000419147825 */ /* 0x000fcc00078e0010 */
[----:B------:R-:W2:Y:S01]  /*1d90*/  LDG.E.CONSTANT R20, desc[UR4][R20.64] ;  /* 0x0000000414147981 */ /* 0x000ea2000c1e9900 */
[----:B0-----:R-:W-:-:S05]  /*1da0*/  IMAD.WIDE.U32 R18, R29, 0x4, R16 ;  /* 0x000000041d127825 */ /* 0x001fca00078e0010 */
[----:B------:R0:W3:Y:S02]  /*1db0*/  LDG.E.CONSTANT R28, desc[UR4][R18.64] ;  /* 0x00000004121c7981 */ /* 0x0000e4000c1e9900 */
[----:B0-----:R-:W-:-:S05]  /*1dc0*/  IMAD.WIDE.U32 R18, R26, 0x4, R10 ;  /* 0x000000041a127825 */ /* 0x001fca00078e000a */
[----:B------:R0:W3:Y:S01]  /*1dd0*/  LDG.E.CONSTANT R25, desc[UR4][R18.64] ;  /* 0x0000000412197981 */ /* 0x0000e2000c1e9900 */
[----:B------:R-:W-:-:S05]  /*1de0*/  IADD3 R29, PT, PT, R27, 0x480, RZ ;  /* 0x000004801b1d7810 */ /* 0x000fca0007ffe0ff */
[----:B0-----:R-:W-:-:S05]  /*1df0*/  IMAD.WIDE.U32 R18, R29, 0x4, R16 ;  /* 0x000000041d127825 */ /* 0x001fca00078e0010 */
[----:B------:R0:W4:Y:S01]  /*1e00*/  LDG.E.CONSTANT R21, desc[UR4][R18.64] ;  /* 0x0000000412157981 */ /* 0x000122000c1e9900 */
[----:B--2---:R-:W-:Y:S01]  /*1e10*/  FFMA R22, R23, R20, R22 ;  /* 0x0000001417167223 */ /* 0x004fe20000000016 */
[----:B------:R-:W-:Y:S01]  /*1e20*/  VIADD R23, R27, 0x400 ;  /* 0x000004001b177836 */ /* 0x000fe20000000000 */
[----:B------:R-:W-:Y:S02]  /*1e30*/  IADD3 R20, PT, PT, R24, 0x1, RZ ;  /* 0x0000000118147810 */ /* 0x000fe40007ffe0ff */
[----:B---3--:R-:W-:Y:S01]  /*1e40*/  FFMA R28, R25, R28, R22 ;  /* 0x0000001c191c7223 */ /* 0x008fe20000000016 */
[----:B------:R-:W-:-:S06]  /*1e50*/  IMAD.WIDE.U32 R22, R23, 0x4, R16 ;  /* 0x0000000417167825 */ /* 0x000fcc00078e0010 */
[----:B------:R-:W2:Y:S01]  /*1e60*/  LDG.E.CONSTANT R22, desc[UR4][R22.64] ;  /* 0x0000000416167981 */ /* 0x000ea2000c1e9900 */
[----:B0-----:R-:W-:-:S05]  /*1e70*/  IMAD.WIDE.U32 R18, R20, 0x4, R12 ;  /* 0x0000000414127825 */ /* 0x001fca00078e000c */
[----:B------:R0:W4:Y:S01]  /*1e80*/  LDG.E.CONSTANT R29, desc[UR4][R18.64] ;  /* 0x00000004121d7981 */ /* 0x000122000c1e9900 */
[----:B------:R-:W-:Y:S01]  /*1e90*/  IADD3 R26, PT, PT, R26, 0x1, RZ ;  /* 0x000000011a1a7810 */ /* 0x000fe20007ffe0ff */
[----:B--2---:R-:W-:Y:S01]  /*1ea0*/  FFMA R28, R25, R22, R28 ;  /* 0x00000016191c7223 */ /* 0x004fe2000000001c */
[----:B------:R-:W-:-:S03]  /*1eb0*/  IADD3 R25, PT, PT, R27, 0x500, RZ ;  /* 0x000005001b197810 */ /* 0x000fc60007ffe0ff */
[----:B------:R-:W-:-:S04]  /*1ec0*/  IMAD.WIDE.U32 R22, R26, 0x4, R12 ;  /* 0x000000041a167825 */ /* 0x000fc800078e000c */
[----:B0-----:R-:W-:Y:S01]  /*1ed0*/  IMAD.WIDE.U32 R18, R25, 0x4, R16 ;  /* 0x0000000419127825 */ /* 0x001fe200078e0010 */
[----:B------:R-:W-:Y:S01]  /*1ee0*/  IADD3 R25, PT, PT, R27, 0x580, RZ ;  /* 0x000005801b197810 */ /* 0x000fe20007ffe0ff */
[----:B------:R-:W2:Y:S04]  /*1ef0*/  LDG.E.CONSTANT R22, desc[UR4][R22.64] ;  /* 0x0000000416167981 */ /* 0x000ea8000c1e9900 */
[----:B------:R0:W2:Y:S01]  /*1f00*/  LDG.E.CONSTANT R24, desc[UR4][R18.64] ;  /* 0x0000000412187981 */ /* 0x0000a2000c1e9900 */
[----:B----4-:R-:W-:Y:S01]  /*1f10*/  FFMA R21, R29, R21, R28 ;  /* 0x000000151d157223 */ /* 0x010fe2000000001c */
[----:B0-----:R-:W-:-:S05]  /*1f20*/  IMAD.WIDE.U32 R18, R25, 0x4, R16 ;  /* 0x0000000419127825 */ /* 0x001fca00078e0010 */
[----:B------:R0:W3:Y:S01]  /*1f30*/  LDG.E.CONSTANT R28, desc[UR4][R18.64] ;  /* 0x00000004121c7981 */ /* 0x0000e2000c1e9900 */
[C---:B------:R-:W-:Y:S01]  /*1f40*/  IADD3 R25, PT, PT, R27.reuse, 0x600, RZ ;  /* 0x000006001b197810 */ /* 0x040fe20007ffe0ff */
[----:B------:R-:W-:Y:S02]  /*1f50*/  VIADD R29, R27, 0x680 ;  /* 0x000006801b1d7836 */ /* 0x000fe40000000000 */
[----:B0-----:R-:W-:-:S04]  /*1f60*/  IMAD.WIDE.U32 R18, R20, 0x4, R14 ;  /* 0x0000000414127825 */ /* 0x001fc800078e000e */
[C---:B--2---:R-:W-:Y:S02]  /*1f70*/  FFMA R21, R22.reuse, R24, R21 ;  /* 0x0000001816157223 */ /* 0x044fe40000000015 */
[----:B------:R0:W2:Y:S02]  /*1f80*/  LDG.E.CONSTANT R24, desc[UR4][R18.64] ;  /* 0x0000000412187981 */ /* 0x0000a4000c1e9900 */
[----:B---3--:R-:W-:Y:S01]  /*1f90*/  FFMA R21, R22, R28, R21 ;  /* 0x0000001c16157223 */ /* 0x008fe20000000015 */
[----:B------:R-:W-:-:S05]  /*1fa0*/  IMAD.WIDE.U32 R22, R25, 0x4, R16 ;  /* 0x0000000419167825 */ /* 0x000fca00078e0010 */
[----:B------:R1:W2:Y:S01]  /*1fb0*/  LDG.E.CONSTANT R25, desc[UR4][R22.64] ;  /* 0x0000000416197981 */ /* 0x0002a2000c1e9900 */
[----:B0-----:R-:W-:-:S05]  /*1fc0*/  IMAD.WIDE.U32 R18, R29, 0x4, R16 ;  /* 0x000000041d127825 */ /* 0x001fca00078e0010 */
[----:B------:R-:W3:Y:S01]  /*1fd0*/  LDG.E.CONSTANT R28, desc[UR4][R18.64] ;  /* 0x00000004121c7981 */ /* 0x000ee2000c1e9900 */
[----:B-1----:R-:W-:-:S06]  /*1fe0*/  IMAD.WIDE.U32 R22, R26, 0x4, R14 ;  /* 0x000000041a167825 */ /* 0x002fcc00078e000e */
[----:B------:R-:W3:Y:S01]  /*1ff0*/  LDG.E.CONSTANT R22, desc[UR4][R22.64] ;  /* 0x0000000416167981 */ /* 0x000ee2000c1e9900 */
[----:B--2---:R-:W-:Y:S01]  /*2000*/  FFMA R21, R24, R25, R21 ;  /* 0x0000001918157223 */ /* 0x004fe20000000015 */
[----:B------:R-:W-:-:S05]  /*2010*/  IADD3 R25, PT, PT, R27, 0x700, RZ ;  /* 0x000007001b197810 */ /* 0x000fca0007ffe0ff */
[----:B------:R-:W-:-:S06]  /*2020*/  IMAD.WIDE.U32 R24, R25, 0x4, R16 ;  /* 0x0000000419187825 */ /* 0x000fcc00078e0010 */
[----:B------:R-:W2:Y:S01]  /*2030*/  LDG.E.CONSTANT R24, desc[UR4][R24.64] ;  /* 0x0000000418187981 */ /* 0x000ea2000c1e9900 */
[----:B---3--:R-:W-:Y:S01]  /*2040*/  FFMA R23, R22, R28, R21 ;  /* 0x0000001c16177223 */ /* 0x008fe20000000015 */
[----:B------:R-:W-:-:S05]  /*2050*/  IADD3 R21, PT, PT, R27, 0x780, RZ ;  /* 0x000007801b157810 */ /* 0x000fca0007ffe0ff */
[----:B------:R-:W-:Y:S01]  /*2060*/  IMAD.WIDE.U32 R18, R21, 0x4, R16 ;  /* 0x0000000415127825 */ /* 0x000fe200078e0010 */
[----:B------:R-:W-:-:S04]  /*2070*/  IADD3 R21, PT, PT, R27, 0x800, RZ ;  /* 0x000008001b157810 */ /* 0x000fc80007ffe0ff */
[----:B------:R0:W3:Y:S01]  /*2080*/  LDG.E.CONSTANT R25, desc[UR4][R18.64] ;  /* 0x0000000412197981 */ /* 0x0000e2000c1e9900 */
[----:B------:R-:W-:Y:S01]  /*2090*/  IADD3 R27, PT, PT, R27, 0x880, RZ ;  /* 0x000008801b1b7810 */ /* 0x000fe20007ffe0ff */
[----:B0-----:R-:W-:-:S04]  /*20a0*/  IMAD.WIDE.U32 R18, R21, 0x4, R16 ;  /* 0x0000000415127825 */ /* 0x001fc800078e0010 */
[----:B------:R-:W-:-:S05]  /*20b0*/  IMAD.WIDE.U32 R20, R20, 0x4, R10 ;  /* 0x0000000414147825 */ /* 0x000fca00078e000a */
[----:B------:R0:W3:Y:S01]  /*20c0*/  LDG.E.CONSTANT R28, desc[UR4][R20.64] ;  /* 0x00000004141c7981 */ /* 0x0000e2000c1e9900 */
[----:B------:R-:W-:-:S06]  /*20d0*/  IMAD.WIDE.U32 R16, R27, 0x4, R16 ;  /* 0x000000041b107825 */ /* 0x000fcc00078e0010 */
[----:B------:R-:W4:Y:S01]  /*20e0*/  LDG.E.CONSTANT R17, desc[UR4][R16.64] ;  /* 0x0000000410117981 */ /* 0x000f22000c1e9900 */
[----:B0-----:R-:W-:-:S03]  /*20f0*/  IMAD.WIDE.U32 R20, R26, 0x4, R10 ;  /* 0x000000041a147825 */ /* 0x001fc600078e000a */
[----:B------:R-:W4:Y:S04]  /*2100*/  LDG.E.CONSTANT R26, desc[UR4][R18.64] ;  /* 0x00000004121a7981 */ /* 0x000f28000c1e9900 */
[----:B------:R-:W4:Y:S01]  /*2110*/  LDG.E.CONSTANT R27, desc[UR4][R20.64] ;  /* 0x00000004141b7981 */ /* 0x000f22000c1e9900 */
[----:B------:R-:W-:-:S05]  /*2120*/  SHF.L.U32 R30, R9, 0x3, RZ ;  /* 0x00000003091e7819 */ /* 0x000fca00000006ff */
[----:B------:R-:W-:-:S05]  /*2130*/  IMAD R9, R9, 0x9, -R30 ;  /* 0x0000000909097824 */ /* 0x000fca00078e0a1e */
[----:B------:R-:W-:Y:S01]  /*2140*/  IADD3 R9, PT, PT, R9, 0x2, RZ ;  /* 0x0000000209097810 */ /* 0x000fe20007ffe0ff */
[----:B--2---:R-:W-:Y:S01]  /*2150*/  FFMA R23, R22, R24, R23 ;  /* 0x0000001816177223 */ /* 0x004fe20000000017 */
[----:B------:R-:W-:-:S04]  /*2160*/  LOP3.LUT R22, R6, 0xfffffffe, RZ, 0xc0, !PT ;  /* 0xfffffffe06167812 */ /* 0x000fc800078ec0ff */
[----:B------:R-:W-:Y:S01]  /*2170*/  ISETP.NE.AND P0, PT, R9, R22, PT ;  /* 0x000000160900720c */ /* 0x000fe20003f05270 */
[----:B---3--:R-:W-:-:S04]  /*2180*/  FFMA R28, R28, R25, R23 ;  /* 0x000000191c1c7223 */ /* 0x008fc80000000017 */
[----:B----4-:R-:W-:-:S04]  /*2190*/  FFMA R26, R27, R26, R28 ;  /* 0x0000001a1b1a7223 */ /* 0x010fc8000000001c */
[----:B------:R-:W-:-:S04]  /*21a0*/  FFMA R21, R27, R17, R26 ;  /* 0x000000111b157223 */ /* 0x000fc8000000001a */
[----:B------:R-:W-:Y:S05]  /*21b0*/  @P0 BRA `(.L_x_12) ;  /* 0xfffffff800540947 */ /* 0x000fea000383ffff */
[----:B------:R-:W-:-:S07]  /*21c0*/  IMAD.MOV.U32 R19, RZ, RZ, R22 ;  /* 0x000000ffff137224 */ /* 0x000fce00078e0016 */
.L_x_11:
[----:B------:R-:W-:-:S04]  /*21d0*/  LOP3.LUT R6, R6, 0x1, RZ, 0xc0, !PT ;  /* 0x0000000106067812 */ /* 0x000fc800078ec0ff */
[----:B------:R-:W-:-:S13]  /*21e0*/  ISETP.NE.U32.AND P0, PT, R6, 0x1, PT ;  /* 0x000000010600780c */ /* 0x000fda0003f05070 */
[----:B------:R-:W-:Y:S05]  /*21f0*/  @P0 BRA `(.L_x_8) ;  /* 0x0000000000cc0947 */ /* 0x000fea0003800000 */
[----:B------:R-:W0:Y:S01]  /*2200*/  LDC.64 R16, c[0x0][0x3b0] ;  /* 0x0000ec00ff107b82 */ /* 0x000e220000000a00 */
[-C--:B------:R-:W-:Y:S01]  /*2210*/  IADD3 R20, PT, PT, R8, R19.reuse, RZ ;  /* 0x0000001308147210 */ /* 0x080fe20007ffe0ff */
[----:B------:R-:W-:Y:S01]  /*2220*/  IMAD R24, R19, 0x480, R0 ;  /* 0x0000048013187824 */ /* 0x000fe200078e0200 */
[----:B------:R-:W-:-:S03]  /*2230*/  IADD3 R26, PT, PT, R7, R19, RZ ;  /* 0x00000013071a7210 */ /* 0x000fc60007ffe0ff */
[--C-:B------:R-:W-:Y:S01]  /*2240*/  IMAD.WIDE.U32 R8, R20, 0x4, R12.reuse ;  /* 0x0000000414087825 */ /* 0x100fe200078e000c */
[C---:B------:R-:W-:Y:S02]  /*2250*/  IADD3 R23, PT, PT, R24.reuse, 0x80, RZ ;  /* 0x0000008018177810 */ /* 0x040fe40007ffe0ff */
[----:B------:R-:W-:Y:S01]  /*2260*/  IADD3 R25, PT, PT, R24, 0x100, RZ ;  /* 0x0000010018197810 */ /* 0x000fe20007ffe0ff */
[----:B------:R-:W-:Y:S01]  /*2270*/  IMAD.WIDE.U32 R18, R26, 0x4, R12 ;  /* 0x000000041a127825 */ /* 0x000fe200078e000c */
[----:B------:R1:W2:Y:S04]  /*2280*/  LDG.E.CONSTANT R28, desc[UR4][R8.64] ;  /* 0x00000004081c7981 */ /* 0x0002a8000c1e9900 */
[----:B------:R-:W3:Y:S01]  /*2290*/  LDG.E.CONSTANT R22, desc[UR4][R18.64] ;  /* 0x0000000412167981 */ /* 0x000ee2000c1e9900 */
[----:B0-----:R-:W-:-:S04]  /*22a0*/  IMAD.WIDE.U32 R6, R24, 0x4, R16 ;  /* 0x0000000418067825 */ /* 0x001fc800078e0010 */
[--C-:B-1----:R-:W-:Y:S02]  /*22b0*/  IMAD.WIDE.U32 R8, R23, 0x4, R16.reuse ;  /* 0x0000000417087825 */ /* 0x102fe400078e0010 */
[----:B------:R0:W2:Y:S04]  /*22c0*/  LDG.E.CONSTANT R23, desc[UR4][R6.64] ;  /* 0x0000000406177981 */ /* 0x0000a8000c1e9900 */
[----:B------:R-:W3:Y:S01]  /*22d0*/  LDG.E.CONSTANT R27, desc[UR4][R8.64] ;  /* 0x00000004081b7981 */ /* 0x000ee2000c1e9900 */
[----:B0-----:R-:W-:-:S05]  /*22e0*/  IMAD.WIDE.U32 R6, R25, 0x4, R16 ;  /* 0x0000000419067825 */ /* 0x001fca00078e0010 */
[----:B------:R0:W4:Y:S01]  /*22f0*/  LDG.E.CONSTANT R25, desc[UR4][R6.64] ;  /* 0x0000000406197981 */ /* 0x000122000c1e9900 */
[----:B------:R-:W-:-:S05]  /*2300*/  IMAD.WIDE.U32 R18, R26, 0x4, R14 ;  /* 0x000000041a127825 */ /* 0x000fca00078e000e */
[----:B------:R1:W4:Y:S01]  /*2310*/  LDG.E.CONSTANT R8, desc[UR4][R18.64] ;  /* 0x0000000412087981 */ /* 0x000322000c1e9900 */
[----:B0-----:R-:W-:-:S05]  /*2320*/  IMAD.WIDE.U32 R6, R20, 0x4, R14 ;  /* 0x0000000414067825 */ /* 0x001fca00078e000e */
[----:B------:R4:W4:Y:S01]  /*2330*/  LDG.E.CONSTANT R9, desc[UR4][R6.64] ;  /* 0x0000000406097981 */ /* 0x000922000c1e9900 */
[----:B-1----:R-:W-:Y:S01]  /*2340*/  IMAD.WIDE.U32 R18, R20, 0x4, R10 ;  /* 0x0000000414127825 */ /* 0x002fe200078e000a */
[----:B------:R-:W-:-:S04]  /*2350*/  IADD3 R29, PT, PT, R24, 0x400, RZ ;  /* 0x00000400181d7810 */ /* 0x000fc80007ffe0ff */
[----:B------:R0:W4:Y:S01]  /*2360*/  LDG.E.CONSTANT R7, desc[UR4][R18.64] ;  /* 0x0000000412077981 */ /* 0x000122000c1e9900 */
[----:B--2---:R-:W-:Y:S01]  /*2370*/  FFMA R23, R28, R23, R21 ;  /* 0x000000171c177223 */ /* 0x004fe20000000015 */
[----:B------:R-:W-:-:S03]  /*2380*/  IADD3 R21, PT, PT, R24, 0x180, RZ ;  /* 0x0000018018157810 */ /* 0x000fc60007ffe0ff */
[----:B---3--:R-:W-:Y:S01]  /*2390*/  FFMA R23, R22, R27, R23 ;  /* 0x0000001b16177223 */ /* 0x008fe20000000017 */
[----:B------:R-:W-:-:S03]  /*23a0*/  IADD3 R27, PT, PT, R24, 0x200, RZ ;  /* 0x00000200181b7810 */ /* 0x000fc60007ffe0ff */
[----:B----4-:R-:W-:Y:S01]  /*23b0*/  FFMA R6, R22, R25, R23 ;  /* 0x0000001916067223 */ /* 0x010fe20000000017 */
[----:B------:R-:W-:-:S04]  /*23c0*/  IMAD.WIDE.U32 R22, R21, 0x4, R16 ;  /* 0x0000000415167825 */ /* 0x000fc800078e0010 */
[C---:B------:R-:W-:Y:S02]  /*23d0*/  VIADD R25, R24.reuse, 0x280 ;  /* 0x0000028018197836 */ /* 0x040fe40000000000 */
[--C-:B------:R-:W-:Y:S01]  /*23e0*/  IMAD.WIDE.U32 R20, R27, 0x4, R16.reuse ;  /* 0x000000041b147825 */ /* 0x100fe200078e0010 */
[----:B------:R-:W-:Y:S01]  /*23f0*/  IADD3 R27, PT, PT, R24, 0x300, RZ ;  /* 0x00000300181b7810 */ /* 0x000fe20007ffe0ff */
[----:B------:R-:W2:Y:S02]  /*2400*/  LDG.E.CONSTANT R22, desc[UR4][R22.64] ;  /* 0x0000000416167981 */ /* 0x000ea4000c1e9900 */
[----:B0-----:R-:W-:-:S05]  /*2410*/  IMAD.WIDE.U32 R18, R25, 0x4, R16 ;  /* 0x0000000419127825 */ /* 0x001fca00078e0010 */
[----:B------:R-:W3:Y:S04]  /*2420*/  LDG.E.CONSTANT R25, desc[UR4][R18.64] ;  /* 0x0000000412197981 */ /* 0x000ee8000c1e9900 */
[----:B------:R0:W4:Y:S02]  /*2430*/  LDG.E.CONSTANT R23, desc[UR4][R20.64] ;  /* 0x0000000414177981 */ /* 0x000124000c1e9900 */
[----:B0-----:R-:W-:Y:S01]  /*2440*/  IMAD.WIDE.U32 R20, R27, 0x4, R16 ;  /* 0x000000041b147825 */ /* 0x001fe200078e0010 */
[----:B------:R-:W-:-:S04]  /*2450*/  IADD3 R27, PT, PT, R24, 0x380, RZ ;  /* 0x00000380181b7810 */ /* 0x000fc80007ffe0ff */
[----:B------:R0:W3:Y:S01]  /*2460*/  LDG.E.CONSTANT R28, desc[UR4][R20.64] ;  /* 0x00000004141c7981 */ /* 0x0000e2000c1e9900 */
[----:B------:R-:W-:-:S04]  /*2470*/  IMAD.WIDE.U32 R18, R27, 0x4, R16 ;  /* 0x000000041b127825 */ /* 0x000fc800078e0010 */
[----:B------:R-:W-:-:S04]  /*2480*/  IMAD.WIDE.U32 R16, R29, 0x4, R16 ;  /* 0x000000041d107825 */ /* 0x000fc800078e0010 */
[----:B0-----:R-:W-:Y:S02]  /*2490*/  IMAD.WIDE.U32 R20, R26, 0x4, R10 ;  /* 0x000000041a147825 */ /* 0x001fe400078e000a */
[----:B------:R-:W3:Y:S04]  /*24a0*/  LDG.E.CONSTANT R16, desc[UR4][R16.64] ;  /* 0x0000000410107981 */ /* 0x000ee8000c1e9900 */
[----:B------:R-:W3:Y:S04]  /*24b0*/  LDG.E.CONSTANT R24, desc[UR4][R20.64] ;  /* 0x0000000414187981 */ /* 0x000ee8000c1e9900 */
[----:B------:R-:W3:Y:S01]  /*24c0*/  LDG.E.CONSTANT R26, desc[UR4][R18.64] ;  /* 0x00000004121a7981 */ /* 0x000ee2000c1e9900 */
[----:B--2---:R-:W-:-:S04]  /*24d0*/  FFMA R9, R9, R22, R6 ;  /* 0x0000001609097223 */ /* 0x004fc80000000006 */
[----:B----4-:R-:W-:-:S04]  /*24e0*/  FFMA R6, R8, R23, R9 ;  /* 0x0000001708067223 */ /* 0x010fc80000000009 */
[----:B---3--:R-:W-:-:S04]  /*24f0*/  FFMA R6, R8, R25, R6 ;  /* 0x0000001908067223 */ /* 0x008fc80000000006 */
[----:B------:R-:W-:-:S04]  /*2500*/  FFMA R7, R7, R28, R6 ;  /* 0x0000001c07077223 */ /* 0x000fc80000000006 */
[----:B------:R-:W-:-:S04]  /*2510*/  FFMA R7, R24, R26, R7 ;  /* 0x0000001a18077223 */ /* 0x000fc80000000007 */
[----:B------:R-:W-:-:S07]  /*2520*/  FFMA R21, R24, R16, R7 ;  /* 0x0000001018157223 */ /* 0x000fce0000000007 */
.L_x_8:
[----:B------:R-:W0:Y:S01]  /*2530*/  LDCU UR6, c[0x0][0x398] ;  /* 0x00007300ff0677ac */ /* 0x000e220008000800 */
[----:B------:R-:W-:Y:S01]  /*2540*/  IADD3 R6, PT, PT, R4, R5, RZ ;  /* 0x0000000504067210 */ /* 0x000fe20007ffe0ff */
[----:B-----5:R-:W-:Y:S01]  /*2550*/  FADD R21, R2, R21 ;  /* 0x0000001502157221 */ /* 0x020fe20000000000 */
[----:B------:R-:W-:Y:S01]  /*2560*/  IADD3 R5, PT, PT, R5, 0x1, RZ ;  /* 0x0000000105057810 */ /* 0x000fe20007ffe0ff */
[----:B------:R-:W1:Y:S03]  /*2570*/  LDCU.64 UR8, c[0x0][0x390] ;  /* 0x00007200ff0877ac */ /* 0x000e660008000a00 */
[-C--:B------:R-:W-:Y:S02]  /*2580*/  FMNMX R8, RZ, R21.reuse, !PT ;  /* 0x00000015ff087209 */ /* 0x080fe40007800000 */
[----:B------:R-:W-:-:S05]  /*2590*/  FMNMX R21, RZ, R21, PT ;  /* 0x00000015ff157209 */ /* 0x000fca0003800000 */
[----:B------:R-:W-:Y:S01]  /*25a0*/  FFMA R21, R21, 0.10000000149011611938, R8 ;  /* 0x3dcccccd15157823 */ /* 0x000fe20000000008 */
[----:B0-----:R-:W-:Y:S01]  /*25b0*/  IMAD R7, R6, UR6, RZ ;  /* 0x0000000606077c24 */ /* 0x001fe2000f8e02ff */
[----:B------:R-:W0:Y:S04]  /*25c0*/  LDCU UR6, c[0x0][0x3ac] ;  /* 0x00007580ff0677ac */ /* 0x000e280008000800 */
[----:B------:R-:W-:-:S04]  /*25d0*/  IADD3 R7, P0, PT, R7, R0, RZ ;  /* 0x0000000007077210 */ /* 0x000fc80007f1e0ff */
[----:B------:R-:W-:Y:S02]  /*25e0*/  IADD3.X R16, PT, PT, RZ, RZ, RZ, P0, !PT ;  /* 0x000000ffff107210 */ /* 0x000fe400007fe4ff */
[----:B-1----:R-:W-:-:S04]  /*25f0*/  LEA R6, P0, R7, UR8, 0x2 ;  /* 0x0000000807067c11 */ /* 0x002fc8000f8010ff */
[----:B------:R-:W-:Y:S02]  /*2600*/  LEA.HI.X R7, R7, UR9, R16, 0x2, P0 ;  /* 0x0000000907077c11 */ /* 0x000fe400080f1410 */
[----:B0-----:R-:W-:-:S03]  /*2610*/  ISETP.NE.AND P0, PT, R5, UR6, PT ;  /* 0x0000000605007c0c */ /* 0x001fc6000bf05270 */
[----:B------:R0:W-:Y:S10]  /*2620*/  STG.E desc[UR4][R6.64], R21 ;  /* 0x0000001506007986 */ /* 0x0001f4000c101904 */
[----:B0-----:R-:W-:Y:S05]  /*2630*/  @P0 BRA `(.L_x_13) ;  /* 0xffffffe400300947 */ /* 0x001fea000383ffff */
[----:B------:R-:W-:Y:S05]  /*2640*/  EXIT ;  /* 0x000000000000794d */ /* 0x000fea0003800000 */
.L_x_14:
[----:B------:R-:W-:-:S00]  /*2650*/  BRA `(.L_x_14) ;  /* 0xfffffffc00fc7947 */ /* 0x000fc0000383ffff */
[----:B------:R-:W-:-:S00]  /*2660*/  NOP ;  /* 0x0000000000007918 */ /* 0x000fc00000000000 */
        /* <DEDUP_REMOVED lines=9> */
.L_x_15:


//--------------------- .nv.shared.reserved.0     --------------------------
	.section	.nv.shared.reserved.0,"aw",@nobits
	.weak		__nv_reservedSMEM_offset_0_alias
	.size		__nv_reservedSMEM_offset_0_alias, 0, 64
	.other		__nv_reservedSMEM_offset_0_alias,@"STO_CUDA_RESERVED_SHARED STV_DEFAULT"
__nv_reservedSMEM_offset_0_alias:
	.zero		0
	.zero		64


//--------------------- .nv.constant0.filter      --------------------------
	.section	.nv.constant0.filter,"a",@progbits
	.sectionflags	@""
	.align	4
.nv.constant0.filter:
	.zero		952


//--------------------- SYMBOLS --------------------------

	.type		.nv.reservedSmem.offset0,@object
	.size		.nv.reservedSmem.offset0,0x4
